	.target	sm_100a

	.elftype	@"ET_EXEC"


//--------------------- .note.nv.tkinfo           --------------------------
	.section	.note.nv.tkinfo,"",@"SHT_NOTE"
	.sectionflags	@"SHF_NOTE_NV_TKINFO"
	.tkinfo
        /*0018*/ 	.word	0x00000002
        /*0030*/ 	.string	""
        /*0030*/ 	.string	"ptxas"
        /*0030*/ 	.string	"Cuda compilation tools, release 13.0, V13.0.88"
        /*0030*/ 	.string	"Build cuda_13.0.r13.0/compiler.36424714_0"
        /*0030*/ 	.string	"-arch sm_100a -m 64 "



//--------------------- .note.nv.cuinfo           --------------------------
	.section	.note.nv.cuinfo,"",@"SHT_NOTE"
	.sectionflags	@"SHF_NOTE_NV_CUINFO"
        /*0018*/ 	.short	0x0002
        /*001a*/ 	.short	0x0064
        /*001c*/ 	.short	0x0082
	.zero		2


//--------------------- .nv.info                  --------------------------
	.section	.nv.info,"",@"SHT_CUDA_INFO"
	.align	4


	//----- nvinfo : EIATTR_REGCOUNT
	.align		4
        /*0000*/ 	.byte	0x04, 0x2f
        /*0002*/ 	.short	(.L_12 - .L_11)
	.align		4
.L_11:
        /*0004*/ 	.word	index@(_ZN7cutlass13device_kernelIN5flash11enable_sm90INS1_16FlashAttnFwdSm90INS1_25CollectiveMainloopFwdSm90ILi2EN4cute5tupleIJNS5_1CILi1EEES8_S8_EEENS6_IJNS7_ILi128EEENS7_ILi160EEESA_EEELi128ENS_12float_e4m3_tEfNS_4arch4Sm90ELb1ELb0ELb0ELb1ELb1ELb1ELb0ELb1ELb1ELb1ELb1ELb0EEENS1_21CollectiveEpilogueFwdINS6_IJSA_SA_SB_EEES9_NS_10bfloat16_tESF_Li256ELb1ELb1ELb1ELb1EEENS1_36VarlenDynamicPersistentTileSchedulerILi128ELi160ELi256ELi128ELb1ELb1ELb1ELb1ELb1ELb1EEEEEEEEEvNT_6ParamsE)
        /*0008*/ 	.word	0x00000004


	//----- nvinfo : EIATTR_FRAME_SIZE
	.align		4
.L_12:
        /*000c*/ 	.byte	0x04, 0x11
        /*000e*/ 	.short	(.L_14 - .L_13)
	.align		4
.L_13:
        /*0010*/ 	.word	index@(_ZN7cutlass13device_kernelIN5flash11enable_sm90INS1_16FlashAttnFwdSm90INS1_25CollectiveMainloopFwdSm90ILi2EN4cute5tupleIJNS5_1CILi1EEES8_S8_EEENS6_IJNS7_ILi128EEENS7_ILi160EEESA_EEELi128ENS_12float_e4m3_tEfNS_4arch4Sm90ELb1ELb0ELb0ELb1ELb1ELb1ELb0ELb1ELb1ELb1ELb1ELb0EEENS1_21CollectiveEpilogueFwdINS6_IJSA_SA_SB_EEES9_NS_10bfloat16_tESF_Li256ELb1ELb1ELb1ELb1EEENS1_36VarlenDynamicPersistentTileSchedulerILi128ELi160ELi256ELi128ELb1ELb1ELb1ELb1ELb1ELb1EEEEEEEEEvNT_6ParamsE)
        /*0014*/ 	.word	0x00000000


	//----- nvinfo : EIATTR_REGCOUNT
	.align		4
.L_14:
        /*0018*/ 	.byte	0x04, 0x2f
        /*001a*/ 	.short	(.L_16 - .L_15)
	.align		4
.L_15:
        /*001c*/ 	.word	index@(_ZN7cutlass13device_kernelIN5flash11enable_sm90INS1_16FlashAttnFwdSm90INS1_25CollectiveMainloopFwdSm90ILi2EN4cute5tupleIJNS5_1CILi1EEES8_S8_EEENS6_IJNS7_ILi128EEENS7_ILi160EEESA_EEELi128ENS_12float_e4m3_tEfNS_4arch4Sm90ELb1ELb0ELb0ELb1ELb1ELb0ELb0ELb1ELb1ELb1ELb1ELb0EEENS1_21CollectiveEpilogueFwdINS6_IJSA_SA_SB_EEES9_NS_10bfloat16_tESF_Li256ELb1ELb1ELb1ELb1EEENS1_36VarlenDynamicPersistentTileSchedulerILi128ELi160ELi256ELi128ELb1ELb1ELb1ELb1ELb1ELb1EEEEEEEEEvNT_6ParamsE)
        /*0020*/ 	.word	0x00000004


	//----- nvinfo : EIATTR_FRAME_SIZE
	.align		4
.L_16:
        /*0024*/ 	.byte	0x04, 0x11
        /*0026*/ 	.short	(.L_18 - .L_17)
	.align		4
.L_17:
        /*0028*/ 	.word	index@(_ZN7cutlass13device_kernelIN5flash11enable_sm90INS1_16FlashAttnFwdSm90INS1_25CollectiveMainloopFwdSm90ILi2EN4cute5tupleIJNS5_1CILi1EEES8_S8_EEENS6_IJNS7_ILi128EEENS7_ILi160EEESA_EEELi128ENS_12float_e4m3_tEfNS_4arch4Sm90ELb1ELb0ELb0ELb1ELb1ELb0ELb0ELb1ELb1ELb1ELb1ELb0EEENS1_21CollectiveEpilogueFwdINS6_IJSA_SA_SB_EEES9_NS_10bfloat16_tESF_Li256ELb1ELb1ELb1ELb1EEENS1_36VarlenDynamicPersistentTileSchedulerILi128ELi160ELi256ELi128ELb1ELb1ELb1ELb1ELb1ELb1EEEEEEEEEvNT_6ParamsE)
        /*002c*/ 	.word	0x00000000


	//----- nvinfo : EIATTR_REGCOUNT
	.align		4
.L_18:
        /*0030*/ 	.byte	0x04, 0x2f
        /*0032*/ 	.short	(.L_20 - .L_19)
	.align		4
.L_19:
        /*0034*/ 	.word	index@(_ZN7cutlass13device_kernelIN5flash11enable_sm90INS1_16FlashAttnFwdSm90INS1_25CollectiveMainloopFwdSm90ILi2EN4cute5tupleIJNS5_1CILi1EEES8_S8_EEENS6_IJNS7_ILi128EEENS7_ILi160EEESA_EEELi128ENS_12float_e4m3_tEfNS_4arch4Sm90ELb1ELb0ELb0ELb0ELb1ELb0ELb0ELb1ELb1ELb1ELb1ELb0EEENS1_21CollectiveEpilogueFwdINS6_IJSA_SA_SB_EEES9_NS_10bfloat16_tESF_Li256ELb0ELb1ELb1ELb1EEENS1_19SingleTileSchedulerILb0ELb1ELb1ELi128EEEEEEEEEvNT_6ParamsE)
        /*0038*/ 	.word	0x00000004


	//----- nvinfo : EIATTR_FRAME_SIZE
	.align		4
.L_20:
        /*003c*/ 	.byte	0x04, 0x11
        /*003e*/ 	.short	(.L_22 - .L_21)
	.align		4
.L_21:
        /*0040*/ 	.word	index@(_ZN7cutlass13device_kernelIN5flash11enable_sm90INS1_16FlashAttnFwdSm90INS1_25CollectiveMainloopFwdSm90ILi2EN4cute5tupleIJNS5_1CILi1EEES8_S8_EEENS6_IJNS7_ILi128EEENS7_ILi160EEESA_EEELi128ENS_12float_e4m3_tEfNS_4arch4Sm90ELb1ELb0ELb0ELb0ELb1ELb0ELb0ELb1ELb1ELb1ELb1ELb0EEENS1_21CollectiveEpilogueFwdINS6_IJSA_SA_SB_EEES9_NS_10bfloat16_tESF_Li256ELb0ELb1ELb1ELb1EEENS1_19SingleTileSchedulerILb0ELb1ELb1ELi128EEEEEEEEEvNT_6ParamsE)
        /*0044*/ 	.word	0x00000000


	//----- nvinfo : EIATTR_REGCOUNT
	.align		4
.L_22:
        /*0048*/ 	.byte	0x04, 0x2f
        /*004a*/ 	.short	(.L_24 - .L_23)
	.align		4
.L_23:
        /*004c*/ 	.word	index@(_ZN7cutlass13device_kernelIN5flash11enable_sm90INS1_16FlashAttnFwdSm90INS1_25CollectiveMainloopFwdSm90ILi2EN4cute5tupleIJNS5_1CILi1EEES8_S8_EEENS6_IJNS7_ILi128EEENS7_ILi160EEESA_EEELi128ENS_12float_e4m3_tEfNS_4arch4Sm90ELb0ELb1ELb0ELb1ELb1ELb1ELb0ELb1ELb1ELb1ELb1ELb0EEENS1_21CollectiveEpilogueFwdINS6_IJSA_SA_SB_EEES9_NS_10bfloat16_tESF_Li256ELb1ELb1ELb1ELb1EEENS1_36VarlenDynamicPersistentTileSchedulerILi128ELi160ELi256ELi128ELb1ELb1ELb1ELb1ELb0ELb1EEEEEEEEEvNT_6ParamsE)
        /*0050*/ 	.word	0x00000004


	//----- nvinfo : EIATTR_FRAME_SIZE
	.align		4
.L_24:
        /*0054*/ 	.byte	0x04, 0x11
        /*0056*/ 	.short	(.L_26 - .L_25)
	.align		4
.L_25:
        /*0058*/ 	.word	index@(_ZN7cutlass13device_kernelIN5flash11enable_sm90INS1_16FlashAttnFwdSm90INS1_25CollectiveMainloopFwdSm90ILi2EN4cute5tupleIJNS5_1CILi1EEES8_S8_EEENS6_IJNS7_ILi128EEENS7_ILi160EEESA_EEELi128ENS_12float_e4m3_tEfNS_4arch4Sm90ELb0ELb1ELb0ELb1ELb1ELb1ELb0ELb1ELb1ELb1ELb1ELb0EEENS1_21CollectiveEpilogueFwdINS6_IJSA_SA_SB_EEES9_NS_10bfloat16_tESF_Li256ELb1ELb1ELb1ELb1EEENS1_36VarlenDynamicPersistentTileSchedulerILi128ELi160ELi256ELi128ELb1ELb1ELb1ELb1ELb0ELb1EEEEEEEEEvNT_6ParamsE)
        /*005c*/ 	.word	0x00000000


	//----- nvinfo : EIATTR_REGCOUNT
	.align		4
.L_26:
        /*0060*/ 	.byte	0x04, 0x2f
        /*0062*/ 	.short	(.L_28 - .L_27)
	.align		4
.L_27:
        /*0064*/ 	.word	index@(_ZN7cutlass13device_kernelIN5flash11enable_sm90INS1_16FlashAttnFwdSm90INS1_25CollectiveMainloopFwdSm90ILi2EN4cute5tupleIJNS5_1CILi1EEES8_S8_EEENS6_IJNS7_ILi128EEENS7_ILi160EEESA_EEELi128ENS_12float_e4m3_tEfNS_4arch4Sm90ELb0ELb1ELb0ELb1ELb1ELb0ELb0ELb1ELb1ELb1ELb1ELb0EEENS1_21CollectiveEpilogueFwdINS6_IJSA_SA_SB_EEES9_NS_10bfloat16_tESF_Li256ELb1ELb1ELb1ELb1EEENS1_36VarlenDynamicPersistentTileSchedulerILi128ELi160ELi256ELi128ELb1ELb1ELb1ELb1ELb0ELb1EEEEEEEEEvNT_6ParamsE)
        /*0068*/ 	.word	0x00000004


	//----- nvinfo : EIATTR_FRAME_SIZE
	.align		4
.L_28:
        /*006c*/ 	.byte	0x04, 0x11
        /*006e*/ 	.short	(.L_30 - .L_29)
	.align		4
.L_29:
        /*0070*/ 	.word	index@(_ZN7cutlass13device_kernelIN5flash11enable_sm90INS1_16FlashAttnFwdSm90INS1_25CollectiveMainloopFwdSm90ILi2EN4cute5tupleIJNS5_1CILi1EEES8_S8_EEENS6_IJNS7_ILi128EEENS7_ILi160EEESA_EEELi128ENS_12float_e4m3_tEfNS_4arch4Sm90ELb0ELb1ELb0ELb1ELb1ELb0ELb0ELb1ELb1ELb1ELb1ELb0EEENS1_21CollectiveEpilogueFwdINS6_IJSA_SA_SB_EEES9_NS_10bfloat16_tESF_Li256ELb1ELb1ELb1ELb1EEENS1_36VarlenDynamicPersistentTileSchedulerILi128ELi160ELi256ELi128ELb1ELb1ELb1ELb1ELb0ELb1EEEEEEEEEvNT_6ParamsE)
        /*0074*/ 	.word	0x00000000


	//----- nvinfo : EIATTR_REGCOUNT
	.align		4
.L_30:
        /*0078*/ 	.byte	0x04, 0x2f
        /*007a*/ 	.short	(.L_32 - .L_31)
	.align		4
.L_31:
        /*007c*/ 	.word	index@(_ZN7cutlass13device_kernelIN5flash11enable_sm90INS1_16FlashAttnFwdSm90INS1_25CollectiveMainloopFwdSm90ILi2EN4cute5tupleIJNS5_1CILi1EEES8_S8_EEENS6_IJNS7_ILi128EEENS7_ILi160EEESA_EEELi128ENS_12float_e4m3_tEfNS_4arch4Sm90ELb0ELb1ELb0ELb0ELb1ELb0ELb0ELb1ELb1ELb1ELb1ELb0EEENS1_21CollectiveEpilogueFwdINS6_IJSA_SA_SB_EEES9_NS_10bfloat16_tESF_Li256ELb0ELb1ELb1ELb1EEENS1_19SingleTileSchedulerILb0ELb1ELb1ELi128EEEEEEEEEvNT_6ParamsE)
        /*0080*/ 	.word	0x00000004


	//----- nvinfo : EIATTR_FRAME_SIZE
	.align		4
.L_32:
        /*0084*/ 	.byte	0x04, 0x11
        /*0086*/ 	.short	(.L_34 - .L_33)
	.align		4
.L_33:
        /*0088*/ 	.word	index@(_ZN7cutlass13device_kernelIN5flash11enable_sm90INS1_16FlashAttnFwdSm90INS1_25CollectiveMainloopFwdSm90ILi2EN4cute5tupleIJNS5_1CILi1EEES8_S8_EEENS6_IJNS7_ILi128EEENS7_ILi160EEESA_EEELi128ENS_12float_e4m3_tEfNS_4arch4Sm90ELb0ELb1ELb0ELb0ELb1ELb0ELb0ELb1ELb1ELb1ELb1ELb0EEENS1_21CollectiveEpilogueFwdINS6_IJSA_SA_SB_EEES9_NS_10bfloat16_tESF_Li256ELb0ELb1ELb1ELb1EEENS1_19SingleTileSchedulerILb0ELb1ELb1ELi128EEEEEEEEEvNT_6ParamsE)
        /*008c*/ 	.word	0x00000000


	//----- nvinfo : EIATTR_REGCOUNT
	.align		4
.L_34:
        /*0090*/ 	.byte	0x04, 0x2f
        /*0092*/ 	.short	(.L_36 - .L_35)
	.align		4
.L_35:
        /*0094*/ 	.word	index@(_ZN7cutlass13device_kernelIN5flash11enable_sm90INS1_16FlashAttnFwdSm90INS1_25CollectiveMainloopFwdSm90ILi2EN4cute5tupleIJNS5_1CILi1EEES8_S8_EEENS6_IJNS7_ILi128EEENS7_ILi160EEESA_EEELi128ENS_12float_e4m3_tEfNS_4arch4Sm90ELb0ELb0ELb0ELb1ELb1ELb1ELb0ELb1ELb1ELb1ELb1ELb0EEENS1_21CollectiveEpilogueFwdINS6_IJSA_SA_SB_EEES9_NS_10bfloat16_tESF_Li256ELb1ELb1ELb1ELb1EEENS1_36VarlenDynamicPersistentTileSchedulerILi128ELi160ELi256ELi128ELb1ELb1ELb1ELb0ELb1ELb1EEEEEEEEEvNT_6ParamsE)
        /*0098*/ 	.word	0x00000004


	//----- nvinfo : EIATTR_FRAME_SIZE
	.align		4
.L_36:
        /*009c*/ 	.byte	0x04, 0x11
        /*009e*/ 	.short	(.L_38 - .L_37)
	.align		4
.L_37:
        /*00a0*/ 	.word	index@(_ZN7cutlass13device_kernelIN5flash11enable_sm90INS1_16FlashAttnFwdSm90INS1_25CollectiveMainloopFwdSm90ILi2EN4cute5tupleIJNS5_1CILi1EEES8_S8_EEENS6_IJNS7_ILi128EEENS7_ILi160EEESA_EEELi128ENS_12float_e4m3_tEfNS_4arch4Sm90ELb0ELb0ELb0ELb1ELb1ELb1ELb0ELb1ELb1ELb1ELb1ELb0EEENS1_21CollectiveEpilogueFwdINS6_IJSA_SA_SB_EEES9_NS_10bfloat16_tESF_Li256ELb1ELb1ELb1ELb1EEENS1_36VarlenDynamicPersistentTileSchedulerILi128ELi160ELi256ELi128ELb1ELb1ELb1ELb0ELb1ELb1EEEEEEEEEvNT_6ParamsE)
        /*00a4*/ 	.word	0x00000000


	//----- nvinfo : EIATTR_REGCOUNT
	.align		4
.L_38:
        /*00a8*/ 	.byte	0x04, 0x2f
        /*00aa*/ 	.short	(.L_40 - .L_39)
	.align		4
.L_39:
        /*00ac*/ 	.word	index@(_ZN7cutlass13device_kernelIN5flash11enable_sm90INS1_16FlashAttnFwdSm90INS1_25CollectiveMainloopFwdSm90ILi2EN4cute5tupleIJNS5_1CILi1EEES8_S8_EEENS6_IJNS7_ILi128EEENS7_ILi160EEESA_EEELi128ENS_12float_e4m3_tEfNS_4arch4Sm90ELb0ELb0ELb0ELb1ELb1ELb0ELb0ELb1ELb1ELb1ELb1ELb0EEENS1_21CollectiveEpilogueFwdINS6_IJSA_SA_SB_EEES9_NS_10bfloat16_tESF_Li256ELb1ELb1ELb1ELb1EEENS1_36VarlenDynamicPersistentTileSchedulerILi128ELi160ELi256ELi128ELb1ELb1ELb1ELb0ELb1ELb1EEEEEEEEEvNT_6ParamsE)
        /*00b0*/ 	.word	0x00000004


	//----- nvinfo : EIATTR_FRAME_SIZE
	.align		4
.L_40:
        /*00b4*/ 	.byte	0x04, 0x11
        /*00b6*/ 	.short	(.L_42 - .L_41)
	.align		4
.L_41:
        /*00b8*/ 	.word	index@(_ZN7cutlass13device_kernelIN5flash11enable_sm90INS1_16FlashAttnFwdSm90INS1_25CollectiveMainloopFwdSm90ILi2EN4cute5tupleIJNS5_1CILi1EEES8_S8_EEENS6_IJNS7_ILi128EEENS7_ILi160EEESA_EEELi128ENS_12float_e4m3_tEfNS_4arch4Sm90ELb0ELb0ELb0ELb1ELb1ELb0ELb0ELb1ELb1ELb1ELb1ELb0EEENS1_21CollectiveEpilogueFwdINS6_IJSA_SA_SB_EEES9_NS_10bfloat16_tESF_Li256ELb1ELb1ELb1ELb1EEENS1_36VarlenDynamicPersistentTileSchedulerILi128ELi160ELi256ELi128ELb1ELb1ELb1ELb0ELb1ELb1EEEEEEEEEvNT_6ParamsE)
        /*00bc*/ 	.word	0x00000000


	//----- nvinfo : EIATTR_REGCOUNT
	.align		4
.L_42:
        /*00c0*/ 	.byte	0x04, 0x2f
        /*00c2*/ 	.short	(.L_44 - .L_43)
	.align		4
.L_43:
        /*00c4*/ 	.word	index@(_ZN7cutlass13device_kernelIN5flash11enable_sm90INS1_16FlashAttnFwdSm90INS1_25CollectiveMainloopFwdSm90ILi2EN4cute5tupleIJNS5_1CILi1EEES8_S8_EEENS6_IJNS7_ILi128EEENS7_ILi160EEESA_EEELi128ENS_12float_e4m3_tEfNS_4arch4Sm90ELb0ELb0ELb0ELb0ELb1ELb0ELb0ELb1ELb1ELb1ELb1ELb0EEENS1_21CollectiveEpilogueFwdINS6_IJSA_SA_SB_EEES9_NS_10bfloat16_tESF_Li256ELb0ELb1ELb1ELb1EEENS1_19SingleTileSchedulerILb0ELb1ELb1ELi128EEEEEEEEEvNT_6ParamsE)
        /*00c8*/ 	.word	0x00000004


	//----- nvinfo : EIATTR_FRAME_SIZE
	.align		4
.L_44:
        /*00cc*/ 	.byte	0x04, 0x11
        /*00ce*/ 	.short	(.L_46 - .L_45)
	.align		4
.L_45:
        /*00d0*/ 	.word	index@(_ZN7cutlass13device_kernelIN5flash11enable_sm90INS1_16FlashAttnFwdSm90INS1_25CollectiveMainloopFwdSm90ILi2EN4cute5tupleIJNS5_1CILi1EEES8_S8_EEENS6_IJNS7_ILi128EEENS7_ILi160EEESA_EEELi128ENS_12float_e4m3_tEfNS_4arch4Sm90ELb0ELb0ELb0ELb0ELb1ELb0ELb0ELb1ELb1ELb1ELb1ELb0EEENS1_21CollectiveEpilogueFwdINS6_IJSA_SA_SB_EEES9_NS_10bfloat16_tESF_Li256ELb0ELb1ELb1ELb1EEENS1_19SingleTileSchedulerILb0ELb1ELb1ELi128EEEEEEEEEvNT_6ParamsE)
        /*00d4*/ 	.word	0x00000000


	//----- nvinfo : EIATTR_MIN_STACK_SIZE
	.align		4
.L_46:
        /*00d8*/ 	.byte	0x04, 0x12
        /*00da*/ 	.short	(.L_48 - .L_47)
	.align		4
.L_47:
        /*00dc*/ 	.word	index@(_ZN7cutlass13device_kernelIN5flash11enable_sm90INS1_16FlashAttnFwdSm90INS1_25CollectiveMainloopFwdSm90ILi2EN4cute5tupleIJNS5_1CILi1EEES8_S8_EEENS6_IJNS7_ILi128EEENS7_ILi160EEESA_EEELi128ENS_12float_e4m3_tEfNS_4arch4Sm90ELb0ELb0ELb0ELb0ELb1ELb0ELb0ELb1ELb1ELb1ELb1ELb0EEENS1_21CollectiveEpilogueFwdINS6_IJSA_SA_SB_EEES9_NS_10bfloat16_tESF_Li256ELb0ELb1ELb1ELb1EEENS1_19SingleTileSchedulerILb0ELb1ELb1ELi128EEEEEEEEEvNT_6ParamsE)
        /*00e0*/ 	.word	0x00000000


	//----- nvinfo : EIATTR_MIN_STACK_SIZE
	.align		4
.L_48:
        /*00e4*/ 	.byte	0x04, 0x12
        /*00e6*/ 	.short	(.L_50 - .L_49)
	.align		4
.L_49:
        /*00e8*/ 	.word	index@(_ZN7cutlass13device_kernelIN5flash11enable_sm90INS1_16FlashAttnFwdSm90INS1_25CollectiveMainloopFwdSm90ILi2EN4cute5tupleIJNS5_1CILi1EEES8_S8_EEENS6_IJNS7_ILi128EEENS7_ILi160EEESA_EEELi128ENS_12float_e4m3_tEfNS_4arch4Sm90ELb0ELb0ELb0ELb1ELb1ELb0ELb0ELb1ELb1ELb1ELb1ELb0EEENS1_21CollectiveEpilogueFwdINS6_IJSA_SA_SB_EEES9_NS_10bfloat16_tESF_Li256ELb1ELb1ELb1ELb1EEENS1_36VarlenDynamicPersistentTileSchedulerILi128ELi160ELi256ELi128ELb1ELb1ELb1ELb0ELb1ELb1EEEEEEEEEvNT_6ParamsE)
        /*00ec*/ 	.word	0x00000000


	//----- nvinfo : EIATTR_MIN_STACK_SIZE
	.align		4
.L_50:
        /*00f0*/ 	.byte	0x04, 0x12
        /*00f2*/ 	.short	(.L_52 - .L_51)
	.align		4
.L_51:
        /*00f4*/ 	.word	index@(_ZN7cutlass13device_kernelIN5flash11enable_sm90INS1_16FlashAttnFwdSm90INS1_25CollectiveMainloopFwdSm90ILi2EN4cute5tupleIJNS5_1CILi1EEES8_S8_EEENS6_IJNS7_ILi128EEENS7_ILi160EEESA_EEELi128ENS_12float_e4m3_tEfNS_4arch4Sm90ELb0ELb0ELb0ELb1ELb1ELb1ELb0ELb1ELb1ELb1ELb1ELb0EEENS1_21CollectiveEpilogueFwdINS6_IJSA_SA_SB_EEES9_NS_10bfloat16_tESF_Li256ELb1ELb1ELb1ELb1EEENS1_36VarlenDynamicPersistentTileSchedulerILi128ELi160ELi256ELi128ELb1ELb1ELb1ELb0ELb1ELb1EEEEEEEEEvNT_6ParamsE)
        /*00f8*/ 	.word	0x00000000


	//----- nvinfo : EIATTR_MIN_STACK_SIZE
	.align		4
.L_52:
        /*00fc*/ 	.byte	0x04, 0x12
        /*00fe*/ 	.short	(.L_54 - .L_53)
	.align		4
.L_53:
        /*0100*/ 	.word	index@(_ZN7cutlass13device_kernelIN5flash11enable_sm90INS1_16FlashAttnFwdSm90INS1_25CollectiveMainloopFwdSm90ILi2EN4cute5tupleIJNS5_1CILi1EEES8_S8_EEENS6_IJNS7_ILi128EEENS7_ILi160EEESA_EEELi128ENS_12float_e4m3_tEfNS_4arch4Sm90ELb0ELb1ELb0ELb0ELb1ELb0ELb0ELb1ELb1ELb1ELb1ELb0EEENS1_21CollectiveEpilogueFwdINS6_IJSA_SA_SB_EEES9_NS_10bfloat16_tESF_Li256ELb0ELb1ELb1ELb1EEENS1_19SingleTileSchedulerILb0ELb1ELb1ELi128EEEEEEEEEvNT_6ParamsE)
        /*0104*/ 	.word	0x00000000


	//----- nvinfo : EIATTR_MIN_STACK_SIZE
	.align		4
.L_54:
        /*0108*/ 	.byte	0x04, 0x12
        /*010a*/ 	.short	(.L_56 - .L_55)
	.align		4
.L_55:
        /*010c*/ 	.word	index@(_ZN7cutlass13device_kernelIN5flash11enable_sm90INS1_16FlashAttnFwdSm90INS1_25CollectiveMainloopFwdSm90ILi2EN4cute5tupleIJNS5_1CILi1EEES8_S8_EEENS6_IJNS7_ILi128EEENS7_ILi160EEESA_EEELi128ENS_12float_e4m3_tEfNS_4arch4Sm90ELb0ELb1ELb0ELb1ELb1ELb0ELb0ELb1ELb1ELb1ELb1ELb0EEENS1_21CollectiveEpilogueFwdINS6_IJSA_SA_SB_EEES9_NS_10bfloat16_tESF_Li256ELb1ELb1ELb1ELb1EEENS1_36VarlenDynamicPersistentTileSchedulerILi128ELi160ELi256ELi128ELb1ELb1ELb1ELb1ELb0ELb1EEEEEEEEEvNT_6ParamsE)
        /*0110*/ 	.word	0x00000000


	//----- nvinfo : EIATTR_MIN_STACK_SIZE
	.align		4
.L_56:
        /*0114*/ 	.byte	0x04, 0x12
        /*0116*/ 	.short	(.L_58 - .L_57)
	.align		4
.L_57:
        /*0118*/ 	.word	index@(_ZN7cutlass13device_kernelIN5flash11enable_sm90INS1_16FlashAttnFwdSm90INS1_25CollectiveMainloopFwdSm90ILi2EN4cute5tupleIJNS5_1CILi1EEES8_S8_EEENS6_IJNS7_ILi128EEENS7_ILi160EEESA_EEELi128ENS_12float_e4m3_tEfNS_4arch4Sm90ELb0ELb1ELb0ELb1ELb1ELb1ELb0ELb1ELb1ELb1ELb1ELb0EEENS1_21CollectiveEpilogueFwdINS6_IJSA_SA_SB_EEES9_NS_10bfloat16_tESF_Li256ELb1ELb1ELb1ELb1EEENS1_36VarlenDynamicPersistentTileSchedulerILi128ELi160ELi256ELi128ELb1ELb1ELb1ELb1ELb0ELb1EEEEEEEEEvNT_6ParamsE)
        /*011c*/ 	.word	0x00000000


	//----- nvinfo : EIATTR_MIN_STACK_SIZE
	.align		4
.L_58:
        /*0120*/ 	.byte	0x04, 0x12
        /*0122*/ 	.short	(.L_60 - .L_59)
	.align		4
.L_59:
        /*0124*/ 	.word	index@(_ZN7cutlass13device_kernelIN5flash11enable_sm90INS1_16FlashAttnFwdSm90INS1_25CollectiveMainloopFwdSm90ILi2EN4cute5tupleIJNS5_1CILi1EEES8_S8_EEENS6_IJNS7_ILi128EEENS7_ILi160EEESA_EEELi128ENS_12float_e4m3_tEfNS_4arch4Sm90ELb1ELb0ELb0ELb0ELb1ELb0ELb0ELb1ELb1ELb1ELb1ELb0EEENS1_21CollectiveEpilogueFwdINS6_IJSA_SA_SB_EEES9_NS_10bfloat16_tESF_Li256ELb0ELb1ELb1ELb1EEENS1_19SingleTileSchedulerILb0ELb1ELb1ELi128EEEEEEEEEvNT_6ParamsE)
        /*0128*/ 	.word	0x00000000


	//----- nvinfo : EIATTR_MIN_STACK_SIZE
	.align		4
.L_60:
        /*012c*/ 	.byte	0x04, 0x12
        /*012e*/ 	.short	(.L_62 - .L_61)
	.align		4
.L_61:
        /*0130*/ 	.word	index@(_ZN7cutlass13device_kernelIN5flash11enable_sm90INS1_16FlashAttnFwdSm90INS1_25CollectiveMainloopFwdSm90ILi2EN4cute5tupleIJNS5_1CILi1EEES8_S8_EEENS6_IJNS7_ILi128EEENS7_ILi160EEESA_EEELi128ENS_12float_e4m3_tEfNS_4arch4Sm90ELb1ELb0ELb0ELb1ELb1ELb0ELb0ELb1ELb1ELb1ELb1ELb0EEENS1_21CollectiveEpilogueFwdINS6_IJSA_SA_SB_EEES9_NS_10bfloat16_tESF_Li256ELb1ELb1ELb1ELb1EEENS1_36VarlenDynamicPersistentTileSchedulerILi128ELi160ELi256ELi128ELb1ELb1ELb1ELb1ELb1ELb1EEEEEEEEEvNT_6ParamsE)
        /*0134*/ 	.word	0x00000000


	//----- nvinfo : EIATTR_MIN_STACK_SIZE
	.align		4
.L_62:
        /*0138*/ 	.byte	0x04, 0x12
        /*013a*/ 	.short	(.L_64 - .L_63)
	.align		4
.L_63:
        /*013c*/ 	.word	index@(_ZN7cutlass13device_kernelIN5flash11enable_sm90INS1_16FlashAttnFwdSm90INS1_25CollectiveMainloopFwdSm90ILi2EN4cute5tupleIJNS5_1CILi1EEES8_S8_EEENS6_IJNS7_ILi128EEENS7_ILi160EEESA_EEELi128ENS_12float_e4m3_tEfNS_4arch4Sm90ELb1ELb0ELb0ELb1ELb1ELb1ELb0ELb1ELb1ELb1ELb1ELb0EEENS1_21CollectiveEpilogueFwdINS6_IJSA_SA_SB_EEES9_NS_10bfloat16_tESF_Li256ELb1ELb1ELb1ELb1EEENS1_36VarlenDynamicPersistentTileSchedulerILi128ELi160ELi256ELi128ELb1ELb1ELb1ELb1ELb1ELb1EEEEEEEEEvNT_6ParamsE)
        /*0140*/ 	.word	0x00000000
.L_64:


//--------------------- .nv.compat                --------------------------
	.section	.nv.compat,"",@"SHT_CUDA_COMPAT_INFO"
	.align	4
        /*0000*/ 	.byte	0x02, 0x09, 0x01, 0x00, 0x02, 0x02, 0x01, 0x00, 0x02, 0x05, 0x05, 0x00, 0x03, 0x07, 0x01, 0x01
        /*0010*/ 	.byte	0x02, 0x03, 0x00, 0x00, 0x02, 0x06, 0x01, 0x00, 0x04, 0x0b, 0x08, 0x00, 0x09, 0x00, 0x00, 0x00
        /*0020*/ 	.byte	0x00, 0x00, 0x00, 0x00


//--------------------- .nv.info._ZN7cutlass13device_kernelIN5flash11enable_sm90INS1_16FlashAttnFwdSm90INS1_25CollectiveMainloopFwdSm90ILi2EN4cute5tupleIJNS5_1CILi1EEES8_S8_EEENS6_IJNS7_ILi128EEENS7_ILi160EEESA_EEELi128ENS_12float_e4m3_tEfNS_4arch4Sm90ELb0ELb0ELb0ELb0ELb1ELb0ELb0ELb1ELb1ELb1ELb1ELb0EEENS1_21CollectiveEpilogueFwdINS6_IJSA_SA_SB_EEES9_NS_10bfloat16_tESF_Li256ELb0ELb1ELb1ELb1EEENS1_19SingleTileSchedulerILb0ELb1ELb1ELi128EEEEEEEEEvNT_6ParamsE --------------------------
	.section	.nv.info._ZN7cutlass13device_kernelIN5flash11enable_sm90INS1_16FlashAttnFwdSm90INS1_25CollectiveMainloopFwdSm90ILi2EN4cute5tupleIJNS5_1CILi1EEES8_S8_EEENS6_IJNS7_ILi128EEENS7_ILi160EEESA_EEELi128ENS_12float_e4m3_tEfNS_4arch4Sm90ELb0ELb0ELb0ELb0ELb1ELb0ELb0ELb1ELb1ELb1ELb1ELb0EEENS1_21CollectiveEpilogueFwdINS6_IJSA_SA_SB_EEES9_NS_10bfloat16_tESF_Li256ELb0ELb1ELb1ELb1EEENS1_19SingleTileSchedulerILb0ELb1ELb1ELi128EEEEEEEEEvNT_6ParamsE,"",@"SHT_CUDA_INFO"
	.sectionflags	@""
	.align	4


	//----- nvinfo : EIATTR_CUDA_API_VERSION
	.align		4
        /*0000*/ 	.byte	0x04, 0x37
        /*0002*/ 	.short	(.L_66 - .L_65)
.L_65:
        /*0004*/ 	.word	0x00000082


	//----- nvinfo : EIATTR_KPARAM_INFO
	.align		4
.L_66:
        /*0008*/ 	.byte	0x04, 0x17
        /*000a*/ 	.short	(.L_68 - .L_67)
.L_67:
        /*000c*/ 	.word	0x00000000
        /*0010*/ 	.short	0x0000
        /*0012*/ 	.short	0x0000
        /*0014*/ 	.byte	0x00, 0xf0, 0x01, 0x28


	//----- nvinfo : EIATTR_SPARSE_MMA_MASK
	.align		4
.L_68:
        /*0018*/ 	.byte	0x03, 0x50
        /*001a*/ 	.short	0x0000


	//----- nvinfo : EIATTR_MAXREG_COUNT
	.align		4
        /*001c*/ 	.byte	0x03, 0x1b
        /*001e*/ 	.short	0x00a8


	//----- nvinfo : EIATTR_MERCURY_ISA_VERSION
	.align		4
        /*0020*/ 	.byte	0x03, 0x5f
        /*0022*/ 	.short	0x0101


	//----- nvinfo : EIATTR_VRC_CTA_INIT_COUNT
	.align		4
        /*0024*/ 	.byte	0x02, 0x4a
	.zero		1
	.zero		1


	//----- nvinfo : EIATTR_EXIT_INSTR_OFFSETS
	.align		4
        /*0028*/ 	.byte	0x04, 0x1c
        /*002a*/ 	.short	(.L_70 - .L_69)


	//   ....[0]....
.L_69:
        /*002c*/ 	.word	0x00000010


	//----- nvinfo : EIATTR_MAX_THREADS
	.align		4
.L_70:
        /*0030*/ 	.byte	0x04, 0x05
        /*0032*/ 	.short	(.L_72 - .L_71)
.L_71:
        /*0034*/ 	.word	0x00000180
        /*0038*/ 	.word	0x00000001
        /*003c*/ 	.word	0x00000001


	//----- nvinfo : EIATTR_CBANK_PARAM_SIZE
	.align		4
.L_72:
        /*0040*/ 	.byte	0x03, 0x19
        /*0042*/ 	.short	0x0a00


	//----- nvinfo : EIATTR_PARAM_CBANK
	.align		4
        /*0044*/ 	.byte	0x04, 0x0a
        /*0046*/ 	.short	(.L_74 - .L_73)
	.align		4
.L_73:
        /*0048*/ 	.word	index@(.nv.constant0._ZN7cutlass13device_kernelIN5flash11enable_sm90INS1_16FlashAttnFwdSm90INS1_25CollectiveMainloopFwdSm90ILi2EN4cute5tupleIJNS5_1CILi1EEES8_S8_EEENS6_IJNS7_ILi128EEENS7_ILi160EEESA_EEELi128ENS_12float_e4m3_tEfNS_4arch4Sm90ELb0ELb0ELb0ELb0ELb1ELb0ELb0ELb1ELb1ELb1ELb1ELb0EEENS1_21CollectiveEpilogueFwdINS6_IJSA_SA_SB_EEES9_NS_10bfloat16_tESF_Li256ELb0ELb1ELb1ELb1EEENS1_19SingleTileSchedulerILb0ELb1ELb1ELi128EEEEEEEEEvNT_6ParamsE)
        /*004c*/ 	.short	0x0380
        /*004e*/ 	.short	0x0a00


	//----- nvinfo : EIATTR_SW_WAR
	.align		4
.L_74:
        /*0050*/ 	.byte	0x04, 0x36
        /*0052*/ 	.short	(.L_76 - .L_75)
.L_75:
        /*0054*/ 	.word	0x00000008
.L_76:


//--------------------- .nv.info._ZN7cutlass13device_kernelIN5flash11enable_sm90INS1_16FlashAttnFwdSm90INS1_25CollectiveMainloopFwdSm90ILi2EN4cute5tupleIJNS5_1CILi1EEES8_S8_EEENS6_IJNS7_ILi128EEENS7_ILi160EEESA_EEELi128ENS_12float_e4m3_tEfNS_4arch4Sm90ELb0ELb0ELb0ELb1ELb1ELb0ELb0ELb1ELb1ELb1ELb1ELb0EEENS1_21CollectiveEpilogueFwdINS6_IJSA_SA_SB_EEES9_NS_10bfloat16_tESF_Li256ELb1ELb1ELb1ELb1EEENS1_36VarlenDynamicPersistentTileSchedulerILi128ELi160ELi256ELi128ELb1ELb1ELb1ELb0ELb1ELb1EEEEEEEEEvNT_6ParamsE --------------------------
	.section	.nv.info._ZN7cutlass13device_kernelIN5flash11enable_sm90INS1_16FlashAttnFwdSm90INS1_25CollectiveMainloopFwdSm90ILi2EN4cute5tupleIJNS5_1CILi1EEES8_S8_EEENS6_IJNS7_ILi128EEENS7_ILi160EEESA_EEELi128ENS_12float_e4m3_tEfNS_4arch4Sm90ELb0ELb0ELb0ELb1ELb1ELb0ELb0ELb1ELb1ELb1ELb1ELb0EEENS1_21CollectiveEpilogueFwdINS6_IJSA_SA_SB_EEES9_NS_10bfloat16_tESF_Li256ELb1ELb1ELb1ELb1EEENS1_36VarlenDynamicPersistentTileSchedulerILi128ELi160ELi256ELi128ELb1ELb1ELb1ELb0ELb1ELb1EEEEEEEEEvNT_6ParamsE,"",@"SHT_CUDA_INFO"
	.sectionflags	@""
	.align	4


	//----- nvinfo : EIATTR_CUDA_API_VERSION
	.align		4
        /*0000*/ 	.byte	0x04, 0x37
        /*0002*/ 	.short	(.L_78 - .L_77)
.L_77:
        /*0004*/ 	.word	0x00000082


	//----- nvinfo : EIATTR_KPARAM_INFO
	.align		4
.L_78:
        /*0008*/ 	.byte	0x04, 0x17
        /*000a*/ 	.short	(.L_80 - .L_79)
.L_79:
        /*000c*/ 	.word	0x00000000
        /*0010*/ 	.short	0x0000
        /*0012*/ 	.short	0x0000
        /*0014*/ 	.byte	0x00, 0xf0, 0x01, 0x2a


	//----- nvinfo : EIATTR_SPARSE_MMA_MASK
	.align		4
.L_80:
        /*0018*/ 	.byte	0x03, 0x50
        /*001a*/ 	.short	0x0000


	//----- nvinfo : EIATTR_MAXREG_COUNT
	.align		4
        /*001c*/ 	.byte	0x03, 0x1b
        /*001e*/ 	.short	0x00a8


	//----- nvinfo : EIATTR_MERCURY_ISA_VERSION
	.align		4
        /*0020*/ 	.byte	0x03, 0x5f
        /*0022*/ 	.short	0x0101


	//----- nvinfo : EIATTR_VRC_CTA_INIT_COUNT
	.align		4
        /*0024*/ 	.byte	0x02, 0x4a
	.zero		1
	.zero		1


	//----- nvinfo : EIATTR_EXIT_INSTR_OFFSETS
	.align		4
        /*0028*/ 	.byte	0x04, 0x1c
        /*002a*/ 	.short	(.L_82 - .L_81)


	//   ....[0]....
.L_81:
        /*002c*/ 	.word	0x00000010


	//----- nvinfo : EIATTR_MAX_THREADS
	.align		4
.L_82:
        /*0030*/ 	.byte	0x04, 0x05
        /*0032*/ 	.short	(.L_84 - .L_83)
.L_83:
        /*0034*/ 	.word	0x00000180
        /*0038*/ 	.word	0x00000001
        /*003c*/ 	.word	0x00000001


	//----- nvinfo : EIATTR_CBANK_PARAM_SIZE
	.align		4
.L_84:
        /*0040*/ 	.byte	0x03, 0x19
        /*0042*/ 	.short	0x0a80


	//----- nvinfo : EIATTR_PARAM_CBANK
	.align		4
        /*0044*/ 	.byte	0x04, 0x0a
        /*0046*/ 	.short	(.L_86 - .L_85)
	.align		4
.L_85:
        /*0048*/ 	.word	index@(.nv.constant0._ZN7cutlass13device_kernelIN5flash11enable_sm90INS1_16FlashAttnFwdSm90INS1_25CollectiveMainloopFwdSm90ILi2EN4cute5tupleIJNS5_1CILi1EEES8_S8_EEENS6_IJNS7_ILi128EEENS7_ILi160EEESA_EEELi128ENS_12float_e4m3_tEfNS_4arch4Sm90ELb0ELb0ELb0ELb1ELb1ELb0ELb0ELb1ELb1ELb1ELb1ELb0EEENS1_21CollectiveEpilogueFwdINS6_IJSA_SA_SB_EEES9_NS_10bfloat16_tESF_Li256ELb1ELb1ELb1ELb1EEENS1_36VarlenDynamicPersistentTileSchedulerILi128ELi160ELi256ELi128ELb1ELb1ELb1ELb0ELb1ELb1EEEEEEEEEvNT_6ParamsE)
        /*004c*/ 	.short	0x0380
        /*004e*/ 	.short	0x0a80


	//----- nvinfo : EIATTR_SW_WAR
	.align		4
.L_86:
        /*0050*/ 	.byte	0x04, 0x36
        /*0052*/ 	.short	(.L_88 - .L_87)
.L_87:
        /*0054*/ 	.word	0x00000008
.L_88:


//--------------------- .nv.info._ZN7cutlass13device_kernelIN5flash11enable_sm90INS1_16FlashAttnFwdSm90INS1_25CollectiveMainloopFwdSm90ILi2EN4cute5tupleIJNS5_1CILi1EEES8_S8_EEENS6_IJNS7_ILi128EEENS7_ILi160EEESA_EEELi128ENS_12float_e4m3_tEfNS_4arch4Sm90ELb0ELb0ELb0ELb1ELb1ELb1ELb0ELb1ELb1ELb1ELb1ELb0EEENS1_21CollectiveEpilogueFwdINS6_IJSA_SA_SB_EEES9_NS_10bfloat16_tESF_Li256ELb1ELb1ELb1ELb1EEENS1_36VarlenDynamicPersistentTileSchedulerILi128ELi160ELi256ELi128ELb1ELb1ELb1ELb0ELb1ELb1EEEEEEEEEvNT_6ParamsE --------------------------
	.section	.nv.info._ZN7cutlass13device_kernelIN5flash11enable_sm90INS1_16FlashAttnFwdSm90INS1_25CollectiveMainloopFwdSm90ILi2EN4cute5tupleIJNS5_1CILi1EEES8_S8_EEENS6_IJNS7_ILi128EEENS7_ILi160EEESA_EEELi128ENS_12float_e4m3_tEfNS_4arch4Sm90ELb0ELb0ELb0ELb1ELb1ELb1ELb0ELb1ELb1ELb1ELb1ELb0EEENS1_21CollectiveEpilogueFwdINS6_IJSA_SA_SB_EEES9_NS_10bfloat16_tESF_Li256ELb1ELb1ELb1ELb1EEENS1_36VarlenDynamicPersistentTileSchedulerILi128ELi160ELi256ELi128ELb1ELb1ELb1ELb0ELb1ELb1EEEEEEEEEvNT_6ParamsE,"",@"SHT_CUDA_INFO"
	.sectionflags	@""
	.align	4


	//----- nvinfo : EIATTR_CUDA_API_VERSION
	.align		4
        /*0000*/ 	.byte	0x04, 0x37
        /*0002*/ 	.short	(.L_90 - .L_89)
.L_89:
        /*0004*/ 	.word	0x00000082


	//----- nvinfo : EIATTR_KPARAM_INFO
	.align		4
.L_90:
        /*0008*/ 	.byte	0x04, 0x17
        /*000a*/ 	.short	(.L_92 - .L_91)
.L_91:
        /*000c*/ 	.word	0x00000000
        /*0010*/ 	.short	0x0000
        /*0012*/ 	.short	0x0000
        /*0014*/ 	.byte	0x00, 0xf0, 0x01, 0x2a


	//----- nvinfo : EIATTR_SPARSE_MMA_MASK
	.align		4
.L_92:
        /*0018*/ 	.byte	0x03, 0x50
        /*001a*/ 	.short	0x0000


	//----- nvinfo : EIATTR_MAXREG_COUNT
	.align		4
        /*001c*/ 	.byte	0x03, 0x1b
        /*001e*/ 	.short	0x00a8


	//----- nvinfo : EIATTR_MERCURY_ISA_VERSION
	.align		4
        /*0020*/ 	.byte	0x03, 0x5f
        /*0022*/ 	.short	0x0101


	//----- nvinfo : EIATTR_VRC_CTA_INIT_COUNT
	.align		4
        /*0024*/ 	.byte	0x02, 0x4a
	.zero		1
	.zero		1


	//----- nvinfo : EIATTR_EXIT_INSTR_OFFSETS
	.align		4
        /*0028*/ 	.byte	0x04, 0x1c
        /*002a*/ 	.short	(.L_94 - .L_93)


	//   ....[0]....
.L_93:
        /*002c*/ 	.word	0x00000010


	//----- nvinfo : EIATTR_MAX_THREADS
	.align		4
.L_94:
        /*0030*/ 	.byte	0x04, 0x05
        /*0032*/ 	.short	(.L_96 - .L_95)
.L_95:
        /*0034*/ 	.word	0x00000180
        /*0038*/ 	.word	0x00000001
        /*003c*/ 	.word	0x00000001


	//----- nvinfo : EIATTR_CBANK_PARAM_SIZE
	.align		4
.L_96:
        /*0040*/ 	.byte	0x03, 0x19
        /*0042*/ 	.short	0x0a80


	//----- nvinfo : EIATTR_PARAM_CBANK
	.align		4
        /*0044*/ 	.byte	0x04, 0x0a
        /*0046*/ 	.short	(.L_98 - .L_97)
	.align		4
.L_97:
        /*0048*/ 	.word	index@(.nv.constant0._ZN7cutlass13device_kernelIN5flash11enable_sm90INS1_16FlashAttnFwdSm90INS1_25CollectiveMainloopFwdSm90ILi2EN4cute5tupleIJNS5_1CILi1EEES8_S8_EEENS6_IJNS7_ILi128EEENS7_ILi160EEESA_EEELi128ENS_12float_e4m3_tEfNS_4arch4Sm90ELb0ELb0ELb0ELb1ELb1ELb1ELb0ELb1ELb1ELb1ELb1ELb0EEENS1_21CollectiveEpilogueFwdINS6_IJSA_SA_SB_EEES9_NS_10bfloat16_tESF_Li256ELb1ELb1ELb1ELb1EEENS1_36VarlenDynamicPersistentTileSchedulerILi128ELi160ELi256ELi128ELb1ELb1ELb1ELb0ELb1ELb1EEEEEEEEEvNT_6ParamsE)
        /*004c*/ 	.short	0x0380
        /*004e*/ 	.short	0x0a80


	//----- nvinfo : EIATTR_SW_WAR
	.align		4
.L_98:
        /*0050*/ 	.byte	0x04, 0x36
        /*0052*/ 	.short	(.L_100 - .L_99)
.L_99:
        /*0054*/ 	.word	0x00000008
.L_100:


//--------------------- .nv.info._ZN7cutlass13device_kernelIN5flash11enable_sm90INS1_16FlashAttnFwdSm90INS1_25CollectiveMainloopFwdSm90ILi2EN4cute5tupleIJNS5_1CILi1EEES8_S8_EEENS6_IJNS7_ILi128EEENS7_ILi160EEESA_EEELi128ENS_12float_e4m3_tEfNS_4arch4Sm90ELb0ELb1ELb0ELb0ELb1ELb0ELb0ELb1ELb1ELb1ELb1ELb0EEENS1_21CollectiveEpilogueFwdINS6_IJSA_SA_SB_EEES9_NS_10bfloat16_tESF_Li256ELb0ELb1ELb1ELb1EEENS1_19SingleTileSchedulerILb0ELb1ELb1ELi128EEEEEEEEEvNT_6ParamsE --------------------------
	.section	.nv.info._ZN7cutlass13device_kernelIN5flash11enable_sm90INS1_16FlashAttnFwdSm90INS1_25CollectiveMainloopFwdSm90ILi2EN4cute5tupleIJNS5_1CILi1EEES8_S8_EEENS6_IJNS7_ILi128EEENS7_ILi160EEESA_EEELi128ENS_12float_e4m3_tEfNS_4arch4Sm90ELb0ELb1ELb0ELb0ELb1ELb0ELb0ELb1ELb1ELb1ELb1ELb0EEENS1_21CollectiveEpilogueFwdINS6_IJSA_SA_SB_EEES9_NS_10bfloat16_tESF_Li256ELb0ELb1ELb1ELb1EEENS1_19SingleTileSchedulerILb0ELb1ELb1ELi128EEEEEEEEEvNT_6ParamsE,"",@"SHT_CUDA_INFO"
	.sectionflags	@""
	.align	4


	//----- nvinfo : EIATTR_CUDA_API_VERSION
	.align		4
        /*0000*/ 	.byte	0x04, 0x37
        /*0002*/ 	.short	(.L_102 - .L_101)
.L_101:
        /*0004*/ 	.word	0x00000082


	//----- nvinfo : EIATTR_KPARAM_INFO
	.align		4
.L_102:
        /*0008*/ 	.byte	0x04, 0x17
        /*000a*/ 	.short	(.L_104 - .L_103)
.L_103:
        /*000c*/ 	.word	0x00000000
        /*0010*/ 	.short	0x0000
        /*0012*/ 	.short	0x0000
        /*0014*/ 	.byte	0x00, 0xf0, 0x01, 0x28


	//----- nvinfo : EIATTR_SPARSE_MMA_MASK
	.align		4
.L_104:
        /*0018*/ 	.byte	0x03, 0x50
        /*001a*/ 	.short	0x0000


	//----- nvinfo : EIATTR_MAXREG_COUNT
	.align		4
        /*001c*/ 	.byte	0x03, 0x1b
        /*001e*/ 	.short	0x00a8


	//----- nvinfo : EIATTR_MERCURY_ISA_VERSION
	.align		4
        /*0020*/ 	.byte	0x03, 0x5f
        /*0022*/ 	.short	0x0101


	//----- nvinfo : EIATTR_VRC_CTA_INIT_COUNT
	.align		4
        /*0024*/ 	.byte	0x02, 0x4a
	.zero		1
	.zero		1


	//----- nvinfo : EIATTR_EXIT_INSTR_OFFSETS
	.align		4
        /*0028*/ 	.byte	0x04, 0x1c
        /*002a*/ 	.short	(.L_106 - .L_105)


	//   ....[0]....
.L_105:
        /*002c*/ 	.word	0x00000010


	//----- nvinfo : EIATTR_MAX_THREADS
	.align		4
.L_106:
        /*0030*/ 	.byte	0x04, 0x05
        /*0032*/ 	.short	(.L_108 - .L_107)
.L_107:
        /*0034*/ 	.word	0x00000180
        /*0038*/ 	.word	0x00000001
        /*003c*/ 	.word	0x00000001


	//----- nvinfo : EIATTR_CBANK_PARAM_SIZE
	.align		4
.L_108:
        /*0040*/ 	.byte	0x03, 0x19
        /*0042*/ 	.short	0x0a00


	//----- nvinfo : EIATTR_PARAM_CBANK
	.align		4
        /*0044*/ 	.byte	0x04, 0x0a
        /*0046*/ 	.short	(.L_110 - .L_109)
	.align		4
.L_109:
        /*0048*/ 	.word	index@(.nv.constant0._ZN7cutlass13device_kernelIN5flash11enable_sm90INS1_16FlashAttnFwdSm90INS1_25CollectiveMainloopFwdSm90ILi2EN4cute5tupleIJNS5_1CILi1EEES8_S8_EEENS6_IJNS7_ILi128EEENS7_ILi160EEESA_EEELi128ENS_12float_e4m3_tEfNS_4arch4Sm90ELb0ELb1ELb0ELb0ELb1ELb0ELb0ELb1ELb1ELb1ELb1ELb0EEENS1_21CollectiveEpilogueFwdINS6_IJSA_SA_SB_EEES9_NS_10bfloat16_tESF_Li256ELb0ELb1ELb1ELb1EEENS1_19SingleTileSchedulerILb0ELb1ELb1ELi128EEEEEEEEEvNT_6ParamsE)
        /*004c*/ 	.short	0x0380
        /*004e*/ 	.short	0x0a00


	//----- nvinfo : EIATTR_SW_WAR
	.align		4
.L_110:
        /*0050*/ 	.byte	0x04, 0x36
        /*0052*/ 	.short	(.L_112 - .L_111)
.L_111:
        /*0054*/ 	.word	0x00000008
.L_112:


//--------------------- .nv.info._ZN7cutlass13device_kernelIN5flash11enable_sm90INS1_16FlashAttnFwdSm90INS1_25CollectiveMainloopFwdSm90ILi2EN4cute5tupleIJNS5_1CILi1EEES8_S8_EEENS6_IJNS7_ILi128EEENS7_ILi160EEESA_EEELi128ENS_12float_e4m3_tEfNS_4arch4Sm90ELb0ELb1ELb0ELb1ELb1ELb0ELb0ELb1ELb1ELb1ELb1ELb0EEENS1_21CollectiveEpilogueFwdINS6_IJSA_SA_SB_EEES9_NS_10bfloat16_tESF_Li256ELb1ELb1ELb1ELb1EEENS1_36VarlenDynamicPersistentTileSchedulerILi128ELi160ELi256ELi128ELb1ELb1ELb1ELb1ELb0ELb1EEEEEEEEEvNT_6ParamsE --------------------------
	.section	.nv.info._ZN7cutlass13device_kernelIN5flash11enable_sm90INS1_16FlashAttnFwdSm90INS1_25CollectiveMainloopFwdSm90ILi2EN4cute5tupleIJNS5_1CILi1EEES8_S8_EEENS6_IJNS7_ILi128EEENS7_ILi160EEESA_EEELi128ENS_12float_e4m3_tEfNS_4arch4Sm90ELb0ELb1ELb0ELb1ELb1ELb0ELb0ELb1ELb1ELb1ELb1ELb0EEENS1_21CollectiveEpilogueFwdINS6_IJSA_SA_SB_EEES9_NS_10bfloat16_tESF_Li256ELb1ELb1ELb1ELb1EEENS1_36VarlenDynamicPersistentTileSchedulerILi128ELi160ELi256ELi128ELb1ELb1ELb1ELb1ELb0ELb1EEEEEEEEEvNT_6ParamsE,"",@"SHT_CUDA_INFO"
	.sectionflags	@""
	.align	4


	//----- nvinfo : EIATTR_CUDA_API_VERSION
	.align		4
        /*0000*/ 	.byte	0x04, 0x37
        /*0002*/ 	.short	(.L_114 - .L_113)
.L_113:
        /*0004*/ 	.word	0x00000082


	//----- nvinfo : EIATTR_KPARAM_INFO
	.align		4
.L_114:
        /*0008*/ 	.byte	0x04, 0x17
        /*000a*/ 	.short	(.L_116 - .L_115)
.L_115:
        /*000c*/ 	.word	0x00000000
        /*0010*/ 	.short	0x0000
        /*0012*/ 	.short	0x0000
        /*0014*/ 	.byte	0x00, 0xf0, 0x01, 0x2a


	//----- nvinfo : EIATTR_SPARSE_MMA_MASK
	.align		4
.L_116:
        /*0018*/ 	.byte	0x03, 0x50
        /*001a*/ 	.short	0x0000


	//----- nvinfo : EIATTR_MAXREG_COUNT
	.align		4
        /*001c*/ 	.byte	0x03, 0x1b
        /*001e*/ 	.short	0x00a8


	//----- nvinfo : EIATTR_MERCURY_ISA_VERSION
	.align		4
        /*0020*/ 	.byte	0x03, 0x5f
        /*0022*/ 	.short	0x0101


	//----- nvinfo : EIATTR_VRC_CTA_INIT_COUNT
	.align		4
        /*0024*/ 	.byte	0x02, 0x4a
	.zero		1
	.zero		1


	//----- nvinfo : EIATTR_EXIT_INSTR_OFFSETS
	.align		4
        /*0028*/ 	.byte	0x04, 0x1c
        /*002a*/ 	.short	(.L_118 - .L_117)


	//   ....[0]....
.L_117:
        /*002c*/ 	.word	0x00000010


	//----- nvinfo : EIATTR_MAX_THREADS
	.align		4
.L_118:
        /*0030*/ 	.byte	0x04, 0x05
        /*0032*/ 	.short	(.L_120 - .L_119)
.L_119:
        /*0034*/ 	.word	0x00000180
        /*0038*/ 	.word	0x00000001
        /*003c*/ 	.word	0x00000001


	//----- nvinfo : EIATTR_CBANK_PARAM_SIZE
	.align		4
.L_120:
        /*0040*/ 	.byte	0x03, 0x19
        /*0042*/ 	.short	0x0a80


	//----- nvinfo : EIATTR_PARAM_CBANK
	.align		4
        /*0044*/ 	.byte	0x04, 0x0a
        /*0046*/ 	.short	(.L_122 - .L_121)
	.align		4
.L_121:
        /*0048*/ 	.word	index@(.nv.constant0._ZN7cutlass13device_kernelIN5flash11enable_sm90INS1_16FlashAttnFwdSm90INS1_25CollectiveMainloopFwdSm90ILi2EN4cute5tupleIJNS5_1CILi1EEES8_S8_EEENS6_IJNS7_ILi128EEENS7_ILi160EEESA_EEELi128ENS_12float_e4m3_tEfNS_4arch4Sm90ELb0ELb1ELb0ELb1ELb1ELb0ELb0ELb1ELb1ELb1ELb1ELb0EEENS1_21CollectiveEpilogueFwdINS6_IJSA_SA_SB_EEES9_NS_10bfloat16_tESF_Li256ELb1ELb1ELb1ELb1EEENS1_36VarlenDynamicPersistentTileSchedulerILi128ELi160ELi256ELi128ELb1ELb1ELb1ELb1ELb0ELb1EEEEEEEEEvNT_6ParamsE)
        /*004c*/ 	.short	0x0380
        /*004e*/ 	.short	0x0a80


	//----- nvinfo : EIATTR_SW_WAR
	.align		4
.L_122:
        /*0050*/ 	.byte	0x04, 0x36
        /*0052*/ 	.short	(.L_124 - .L_123)
.L_123:
        /*0054*/ 	.word	0x00000008
.L_124:


//--------------------- .nv.info._ZN7cutlass13device_kernelIN5flash11enable_sm90INS1_16FlashAttnFwdSm90INS1_25CollectiveMainloopFwdSm90ILi2EN4cute5tupleIJNS5_1CILi1EEES8_S8_EEENS6_IJNS7_ILi128EEENS7_ILi160EEESA_EEELi128ENS_12float_e4m3_tEfNS_4arch4Sm90ELb0ELb1ELb0ELb1ELb1ELb1ELb0ELb1ELb1ELb1ELb1ELb0EEENS1_21CollectiveEpilogueFwdINS6_IJSA_SA_SB_EEES9_NS_10bfloat16_tESF_Li256ELb1ELb1ELb1ELb1EEENS1_36VarlenDynamicPersistentTileSchedulerILi128ELi160ELi256ELi128ELb1ELb1ELb1ELb1ELb0ELb1EEEEEEEEEvNT_6ParamsE --------------------------
	.section	.nv.info._ZN7cutlass13device_kernelIN5flash11enable_sm90INS1_16FlashAttnFwdSm90INS1_25CollectiveMainloopFwdSm90ILi2EN4cute5tupleIJNS5_1CILi1EEES8_S8_EEENS6_IJNS7_ILi128EEENS7_ILi160EEESA_EEELi128ENS_12float_e4m3_tEfNS_4arch4Sm90ELb0ELb1ELb0ELb1ELb1ELb1ELb0ELb1ELb1ELb1ELb1ELb0EEENS1_21CollectiveEpilogueFwdINS6_IJSA_SA_SB_EEES9_NS_10bfloat16_tESF_Li256ELb1ELb1ELb1ELb1EEENS1_36VarlenDynamicPersistentTileSchedulerILi128ELi160ELi256ELi128ELb1ELb1ELb1ELb1ELb0ELb1EEEEEEEEEvNT_6ParamsE,"",@"SHT_CUDA_INFO"
	.sectionflags	@""
	.align	4


	//----- nvinfo : EIATTR_CUDA_API_VERSION
	.align		4
        /*0000*/ 	.byte	0x04, 0x37
        /*0002*/ 	.short	(.L_126 - .L_125)
.L_125:
        /*0004*/ 	.word	0x00000082


	//----- nvinfo : EIATTR_KPARAM_INFO
	.align		4
.L_126:
        /*0008*/ 	.byte	0x04, 0x17
        /*000a*/ 	.short	(.L_128 - .L_127)
.L_127:
        /*000c*/ 	.word	0x00000000
        /*0010*/ 	.short	0x0000
        /*0012*/ 	.short	0x0000
        /*0014*/ 	.byte	0x00, 0xf0, 0x01, 0x2a


	//----- nvinfo : EIATTR_SPARSE_MMA_MASK
	.align		4
.L_128:
        /*0018*/ 	.byte	0x03, 0x50
        /*001a*/ 	.short	0x0000


	//----- nvinfo : EIATTR_MAXREG_COUNT
	.align		4
        /*001c*/ 	.byte	0x03, 0x1b
        /*001e*/ 	.short	0x00a8


	//----- nvinfo : EIATTR_MERCURY_ISA_VERSION
	.align		4
        /*0020*/ 	.byte	0x03, 0x5f
        /*0022*/ 	.short	0x0101


	//----- nvinfo : EIATTR_VRC_CTA_INIT_COUNT
	.align		4
        /*0024*/ 	.byte	0x02, 0x4a
	.zero		1
	.zero		1


	//----- nvinfo : EIATTR_EXIT_INSTR_OFFSETS
	.align		4
        /*0028*/ 	.byte	0x04, 0x1c
        /*002a*/ 	.short	(.L_130 - .L_129)


	//   ....[0]....
.L_129:
        /*002c*/ 	.word	0x00000010


	//----- nvinfo : EIATTR_MAX_THREADS
	.align		4
.L_130:
        /*0030*/ 	.byte	0x04, 0x05
        /*0032*/ 	.short	(.L_132 - .L_131)
.L_131:
        /*0034*/ 	.word	0x00000180
        /*0038*/ 	.word	0x00000001
        /*003c*/ 	.word	0x00000001


	//----- nvinfo : EIATTR_CBANK_PARAM_SIZE
	.align		4
.L_132:
        /*0040*/ 	.byte	0x03, 0x19
        /*0042*/ 	.short	0x0a80


	//----- nvinfo : EIATTR_PARAM_CBANK
	.align		4
        /*0044*/ 	.byte	0x04, 0x0a
        /*0046*/ 	.short	(.L_134 - .L_133)
	.align		4
.L_133:
        /*0048*/ 	.word	index@(.nv.constant0._ZN7cutlass13device_kernelIN5flash11enable_sm90INS1_16FlashAttnFwdSm90INS1_25CollectiveMainloopFwdSm90ILi2EN4cute5tupleIJNS5_1CILi1EEES8_S8_EEENS6_IJNS7_ILi128EEENS7_ILi160EEESA_EEELi128ENS_12float_e4m3_tEfNS_4arch4Sm90ELb0ELb1ELb0ELb1ELb1ELb1ELb0ELb1ELb1ELb1ELb1ELb0EEENS1_21CollectiveEpilogueFwdINS6_IJSA_SA_SB_EEES9_NS_10bfloat16_tESF_Li256ELb1ELb1ELb1ELb1EEENS1_36VarlenDynamicPersistentTileSchedulerILi128ELi160ELi256ELi128ELb1ELb1ELb1ELb1ELb0ELb1EEEEEEEEEvNT_6ParamsE)
        /*004c*/ 	.short	0x0380
        /*004e*/ 	.short	0x0a80


	//----- nvinfo : EIATTR_SW_WAR
	.align		4
.L_134:
        /*0050*/ 	.byte	0x04, 0x36
        /*0052*/ 	.short	(.L_136 - .L_135)
.L_135:
        /*0054*/ 	.word	0x00000008
.L_136:


//--------------------- .nv.info._ZN7cutlass13device_kernelIN5flash11enable_sm90INS1_16FlashAttnFwdSm90INS1_25CollectiveMainloopFwdSm90ILi2EN4cute5tupleIJNS5_1CILi1EEES8_S8_EEENS6_IJNS7_ILi128EEENS7_ILi160EEESA_EEELi128ENS_12float_e4m3_tEfNS_4arch4Sm90ELb1ELb0ELb0ELb0ELb1ELb0ELb0ELb1ELb1ELb1ELb1ELb0EEENS1_21CollectiveEpilogueFwdINS6_IJSA_SA_SB_EEES9_NS_10bfloat16_tESF_Li256ELb0ELb1ELb1ELb1EEENS1_19SingleTileSchedulerILb0ELb1ELb1ELi128EEEEEEEEEvNT_6ParamsE --------------------------
	.section	.nv.info._ZN7cutlass13device_kernelIN5flash11enable_sm90INS1_16FlashAttnFwdSm90INS1_25CollectiveMainloopFwdSm90ILi2EN4cute5tupleIJNS5_1CILi1EEES8_S8_EEENS6_IJNS7_ILi128EEENS7_ILi160EEESA_EEELi128ENS_12float_e4m3_tEfNS_4arch4Sm90ELb1ELb0ELb0ELb0ELb1ELb0ELb0ELb1ELb1ELb1ELb1ELb0EEENS1_21CollectiveEpilogueFwdINS6_IJSA_SA_SB_EEES9_NS_10bfloat16_tESF_Li256ELb0ELb1ELb1ELb1EEENS1_19SingleTileSchedulerILb0ELb1ELb1ELi128EEEEEEEEEvNT_6ParamsE,"",@"SHT_CUDA_INFO"
	.sectionflags	@""
	.align	4


	//----- nvinfo : EIATTR_CUDA_API_VERSION
	.align		4
        /*0000*/ 	.byte	0x04, 0x37
        /*0002*/ 	.short	(.L_138 - .L_137)
.L_137:
        /*0004*/ 	.word	0x00000082


	//----- nvinfo : EIATTR_KPARAM_INFO
	.align		4
.L_138:
        /*0008*/ 	.byte	0x04, 0x17
        /*000a*/ 	.short	(.L_140 - .L_139)
.L_139:
        /*000c*/ 	.word	0x00000000
        /*0010*/ 	.short	0x0000
        /*0012*/ 	.short	0x0000
        /*0014*/ 	.byte	0x00, 0xf0, 0x01, 0x28


	//----- nvinfo : EIATTR_SPARSE_MMA_MASK
	.align		4
.L_140:
        /*0018*/ 	.byte	0x03, 0x50
        /*001a*/ 	.short	0x0000


	//----- nvinfo : EIATTR_MAXREG_COUNT
	.align		4
        /*001c*/ 	.byte	0x03, 0x1b
        /*001e*/ 	.short	0x00a8


	//----- nvinfo : EIATTR_MERCURY_ISA_VERSION
	.align		4
        /*0020*/ 	.byte	0x03, 0x5f
        /*0022*/ 	.short	0x0101


	//----- nvinfo : EIATTR_VRC_CTA_INIT_COUNT
	.align		4
        /*0024*/ 	.byte	0x02, 0x4a
	.zero		1
	.zero		1


	//----- nvinfo : EIATTR_EXIT_INSTR_OFFSETS
	.align		4
        /*0028*/ 	.byte	0x04, 0x1c
        /*002a*/ 	.short	(.L_142 - .L_141)


	//   ....[0]....
.L_141:
        /*002c*/ 	.word	0x00000010


	//----- nvinfo : EIATTR_MAX_THREADS
	.align		4
.L_142:
        /*0030*/ 	.byte	0x04, 0x05
        /*0032*/ 	.short	(.L_144 - .L_143)
.L_143:
        /*0034*/ 	.word	0x00000180
        /*0038*/ 	.word	0x00000001
        /*003c*/ 	.word	0x00000001


	//----- nvinfo : EIATTR_CBANK_PARAM_SIZE
	.align		4
.L_144:
        /*0040*/ 	.byte	0x03, 0x19
        /*0042*/ 	.short	0x0a00


	//----- nvinfo : EIATTR_PARAM_CBANK
	.align		4
        /*0044*/ 	.byte	0x04, 0x0a
        /*0046*/ 	.short	(.L_146 - .L_145)
	.align		4
.L_145:
        /*0048*/ 	.word	index@(.nv.constant0._ZN7cutlass13device_kernelIN5flash11enable_sm90INS1_16FlashAttnFwdSm90INS1_25CollectiveMainloopFwdSm90ILi2EN4cute5tupleIJNS5_1CILi1EEES8_S8_EEENS6_IJNS7_ILi128EEENS7_ILi160EEESA_EEELi128ENS_12float_e4m3_tEfNS_4arch4Sm90ELb1ELb0ELb0ELb0ELb1ELb0ELb0ELb1ELb1ELb1ELb1ELb0EEENS1_21CollectiveEpilogueFwdINS6_IJSA_SA_SB_EEES9_NS_10bfloat16_tESF_Li256ELb0ELb1ELb1ELb1EEENS1_19SingleTileSchedulerILb0ELb1ELb1ELi128EEEEEEEEEvNT_6ParamsE)
        /*004c*/ 	.short	0x0380
        /*004e*/ 	.short	0x0a00


	//----- nvinfo : EIATTR_SW_WAR
	.align		4
.L_146:
        /*0050*/ 	.byte	0x04, 0x36
        /*0052*/ 	.short	(.L_148 - .L_147)
.L_147:
        /*0054*/ 	.word	0x00000008
.L_148:


//--------------------- .nv.info._ZN7cutlass13device_kernelIN5flash11enable_sm90INS1_16FlashAttnFwdSm90INS1_25CollectiveMainloopFwdSm90ILi2EN4cute5tupleIJNS5_1CILi1EEES8_S8_EEENS6_IJNS7_ILi128EEENS7_ILi160EEESA_EEELi128ENS_12float_e4m3_tEfNS_4arch4Sm90ELb1ELb0ELb0ELb1ELb1ELb0ELb0ELb1ELb1ELb1ELb1ELb0EEENS1_21CollectiveEpilogueFwdINS6_IJSA_SA_SB_EEES9_NS_10bfloat16_tESF_Li256ELb1ELb1ELb1ELb1EEENS1_36VarlenDynamicPersistentTileSchedulerILi128ELi160ELi256ELi128ELb1ELb1ELb1ELb1ELb1ELb1EEEEEEEEEvNT_6ParamsE --------------------------
	.section	.nv.info._ZN7cutlass13device_kernelIN5flash11enable_sm90INS1_16FlashAttnFwdSm90INS1_25CollectiveMainloopFwdSm90ILi2EN4cute5tupleIJNS5_1CILi1EEES8_S8_EEENS6_IJNS7_ILi128EEENS7_ILi160EEESA_EEELi128ENS_12float_e4m3_tEfNS_4arch4Sm90ELb1ELb0ELb0ELb1ELb1ELb0ELb0ELb1ELb1ELb1ELb1ELb0EEENS1_21CollectiveEpilogueFwdINS6_IJSA_SA_SB_EEES9_NS_10bfloat16_tESF_Li256ELb1ELb1ELb1ELb1EEENS1_36VarlenDynamicPersistentTileSchedulerILi128ELi160ELi256ELi128ELb1ELb1ELb1ELb1ELb1ELb1EEEEEEEEEvNT_6ParamsE,"",@"SHT_CUDA_INFO"
	.sectionflags	@""
	.align	4


	//----- nvinfo : EIATTR_CUDA_API_VERSION
	.align		4
        /*0000*/ 	.byte	0x04, 0x37
        /*0002*/ 	.short	(.L_150 - .L_149)
.L_149:
        /*0004*/ 	.word	0x00000082


	//----- nvinfo : EIATTR_KPARAM_INFO
	.align		4
.L_150:
        /*0008*/ 	.byte	0x04, 0x17
        /*000a*/ 	.short	(.L_152 - .L_151)
.L_151:
        /*000c*/ 	.word	0x00000000
        /*0010*/ 	.short	0x0000
        /*0012*/ 	.short	0x0000
        /*0014*/ 	.byte	0x00, 0xf0, 0x01, 0x2a


	//----- nvinfo : EIATTR_SPARSE_MMA_MASK
	.align		4
.L_152:
        /*0018*/ 	.byte	0x03, 0x50
        /*001a*/ 	.short	0x0000


	//----- nvinfo : EIATTR_MAXREG_COUNT
	.align		4
        /*001c*/ 	.byte	0x03, 0x1b
        /*001e*/ 	.short	0x00a8


	//----- nvinfo : EIATTR_MERCURY_ISA_VERSION
	.align		4
        /*0020*/ 	.byte	0x03, 0x5f
        /*0022*/ 	.short	0x0101


	//----- nvinfo : EIATTR_VRC_CTA_INIT_COUNT
	.align		4
        /*0024*/ 	.byte	0x02, 0x4a
	.zero		1
	.zero		1


	//----- nvinfo : EIATTR_EXIT_INSTR_OFFSETS
	.align		4
        /*0028*/ 	.byte	0x04, 0x1c
        /*002a*/ 	.short	(.L_154 - .L_153)


	//   ....[0]....
.L_153:
        /*002c*/ 	.word	0x00000010


	//----- nvinfo : EIATTR_MAX_THREADS
	.align		4
.L_154:
        /*0030*/ 	.byte	0x04, 0x05
        /*0032*/ 	.short	(.L_156 - .L_155)
.L_155:
        /*0034*/ 	.word	0x00000180
        /*0038*/ 	.word	0x00000001
        /*003c*/ 	.word	0x00000001


	//----- nvinfo : EIATTR_CBANK_PARAM_SIZE
	.align		4
.L_156:
        /*0040*/ 	.byte	0x03, 0x19
        /*0042*/ 	.short	0x0a80


	//----- nvinfo : EIATTR_PARAM_CBANK
	.align		4
        /*0044*/ 	.byte	0x04, 0x0a
        /*0046*/ 	.short	(.L_158 - .L_157)
	.align		4
.L_157:
        /*0048*/ 	.word	index@(.nv.constant0._ZN7cutlass13device_kernelIN5flash11enable_sm90INS1_16FlashAttnFwdSm90INS1_25CollectiveMainloopFwdSm90ILi2EN4cute5tupleIJNS5_1CILi1EEES8_S8_EEENS6_IJNS7_ILi128EEENS7_ILi160EEESA_EEELi128ENS_12float_e4m3_tEfNS_4arch4Sm90ELb1ELb0ELb0ELb1ELb1ELb0ELb0ELb1ELb1ELb1ELb1ELb0EEENS1_21CollectiveEpilogueFwdINS6_IJSA_SA_SB_EEES9_NS_10bfloat16_tESF_Li256ELb1ELb1ELb1ELb1EEENS1_36VarlenDynamicPersistentTileSchedulerILi128ELi160ELi256ELi128ELb1ELb1ELb1ELb1ELb1ELb1EEEEEEEEEvNT_6ParamsE)
        /*004c*/ 	.short	0x0380
        /*004e*/ 	.short	0x0a80


	//----- nvinfo : EIATTR_SW_WAR
	.align		4
.L_158:
        /*0050*/ 	.byte	0x04, 0x36
        /*0052*/ 	.short	(.L_160 - .L_159)
.L_159:
        /*0054*/ 	.word	0x00000008
.L_160:


//--------------------- .nv.info._ZN7cutlass13device_kernelIN5flash11enable_sm90INS1_16FlashAttnFwdSm90INS1_25CollectiveMainloopFwdSm90ILi2EN4cute5tupleIJNS5_1CILi1EEES8_S8_EEENS6_IJNS7_ILi128EEENS7_ILi160EEESA_EEELi128ENS_12float_e4m3_tEfNS_4arch4Sm90ELb1ELb0ELb0ELb1ELb1ELb1ELb0ELb1ELb1ELb1ELb1ELb0EEENS1_21CollectiveEpilogueFwdINS6_IJSA_SA_SB_EEES9_NS_10bfloat16_tESF_Li256ELb1ELb1ELb1ELb1EEENS1_36VarlenDynamicPersistentTileSchedulerILi128ELi160ELi256ELi128ELb1ELb1ELb1ELb1ELb1ELb1EEEEEEEEEvNT_6ParamsE --------------------------
	.section	.nv.info._ZN7cutlass13device_kernelIN5flash11enable_sm90INS1_16FlashAttnFwdSm90INS1_25CollectiveMainloopFwdSm90ILi2EN4cute5tupleIJNS5_1CILi1EEES8_S8_EEENS6_IJNS7_ILi128EEENS7_ILi160EEESA_EEELi128ENS_12float_e4m3_tEfNS_4arch4Sm90ELb1ELb0ELb0ELb1ELb1ELb1ELb0ELb1ELb1ELb1ELb1ELb0EEENS1_21CollectiveEpilogueFwdINS6_IJSA_SA_SB_EEES9_NS_10bfloat16_tESF_Li256ELb1ELb1ELb1ELb1EEENS1_36VarlenDynamicPersistentTileSchedulerILi128ELi160ELi256ELi128ELb1ELb1ELb1ELb1ELb1ELb1EEEEEEEEEvNT_6ParamsE,"",@"SHT_CUDA_INFO"
	.sectionflags	@""
	.align	4


	//----- nvinfo : EIATTR_CUDA_API_VERSION
	.align		4
        /*0000*/ 	.byte	0x04, 0x37
        /*0002*/ 	.short	(.L_162 - .L_161)
.L_161:
        /*0004*/ 	.word	0x00000082


	//----- nvinfo : EIATTR_KPARAM_INFO
	.align		4
.L_162:
        /*0008*/ 	.byte	0x04, 0x17
        /*000a*/ 	.short	(.L_164 - .L_163)
.L_163:
        /*000c*/ 	.word	0x00000000
        /*0010*/ 	.short	0x0000
        /*0012*/ 	.short	0x0000
        /*0014*/ 	.byte	0x00, 0xf0, 0x01, 0x2a


	//----- nvinfo : EIATTR_SPARSE_MMA_MASK
	.align		4
.L_164:
        /*0018*/ 	.byte	0x03, 0x50
        /*001a*/ 	.short	0x0000


	//----- nvinfo : EIATTR_MAXREG_COUNT
	.align		4
        /*001c*/ 	.byte	0x03, 0x1b
        /*001e*/ 	.short	0x00a8


	//----- nvinfo : EIATTR_MERCURY_ISA_VERSION
	.align		4
        /*0020*/ 	.byte	0x03, 0x5f
        /*0022*/ 	.short	0x0101


	//----- nvinfo : EIATTR_VRC_CTA_INIT_COUNT
	.align		4
        /*0024*/ 	.byte	0x02, 0x4a
	.zero		1
	.zero		1


	//----- nvinfo : EIATTR_EXIT_INSTR_OFFSETS
	.align		4
        /*0028*/ 	.byte	0x04, 0x1c
        /*002a*/ 	.short	(.L_166 - .L_165)


	//   ....[0]....
.L_165:
        /*002c*/ 	.word	0x00000010


	//----- nvinfo : EIATTR_MAX_THREADS
	.align		4
.L_166:
        /*0030*/ 	.byte	0x04, 0x05
        /*0032*/ 	.short	(.L_168 - .L_167)
.L_167:
        /*0034*/ 	.word	0x00000180
        /*0038*/ 	.word	0x00000001
        /*003c*/ 	.word	0x00000001


	//----- nvinfo : EIATTR_CBANK_PARAM_SIZE
	.align		4
.L_168:
        /*0040*/ 	.byte	0x03, 0x19
        /*0042*/ 	.short	0x0a80


	//----- nvinfo : EIATTR_PARAM_CBANK
	.align		4
        /*0044*/ 	.byte	0x04, 0x0a
        /*0046*/ 	.short	(.L_170 - .L_169)
	.align		4
.L_169:
        /*0048*/ 	.word	index@(.nv.constant0._ZN7cutlass13device_kernelIN5flash11enable_sm90INS1_16FlashAttnFwdSm90INS1_25CollectiveMainloopFwdSm90ILi2EN4cute5tupleIJNS5_1CILi1EEES8_S8_EEENS6_IJNS7_ILi128EEENS7_ILi160EEESA_EEELi128ENS_12float_e4m3_tEfNS_4arch4Sm90ELb1ELb0ELb0ELb1ELb1ELb1ELb0ELb1ELb1ELb1ELb1ELb0EEENS1_21CollectiveEpilogueFwdINS6_IJSA_SA_SB_EEES9_NS_10bfloat16_tESF_Li256ELb1ELb1ELb1ELb1EEENS1_36VarlenDynamicPersistentTileSchedulerILi128ELi160ELi256ELi128ELb1ELb1ELb1ELb1ELb1ELb1EEEEEEEEEvNT_6ParamsE)
        /*004c*/ 	.short	0x0380
        /*004e*/ 	.short	0x0a80


	//----- nvinfo : EIATTR_SW_WAR
	.align		4
.L_170:
        /*0050*/ 	.byte	0x04, 0x36
        /*0052*/ 	.short	(.L_172 - .L_171)
.L_171:
        /*0054*/ 	.word	0x00000008
.L_172:


//--------------------- .nv.callgraph             --------------------------
	.section	.nv.callgraph,"",@"SHT_CUDA_CALLGRAPH"
	.align	4
	.sectionentsize	8
	.align		4
        /*0000*/ 	.word	0x00000000
	.align		4
        /*0004*/ 	.word	0xffffffff
	.align		4
        /*0008*/ 	.word	0x00000000
	.align		4
        /*000c*/ 	.word	0xfffffffe
	.align		4
        /*0010*/ 	.word	0x00000000
	.align		4
        /*0014*/ 	.word	0xfffffffd
	.align		4
        /*0018*/ 	.word	0x00000000
	.align		4
        /*001c*/ 	.word	0xfffffffc


//--------------------- .nv.constant4             --------------------------
	.section	.nv.constant4,"a",@progbits
	.align	8
	.align		8
.nv.constant4:
        /*0000*/ 	.dword	_ZN78_INTERNAL_af524087_42_flash_fwd_hdim128_e4m3_paged_split_sm90_cu_744032ad_29614cuda3std3__45__cpo5beginE
	.align		8
        /*0008*/ 	.dword	_ZN78_INTERNAL_af524087_42_flash_fwd_hdim128_e4m3_paged_split_sm90_cu_744032ad_29614cuda3std3__45__cpo3endE
	.align		8
        /*0010*/ 	.dword	_ZN78_INTERNAL_af524087_42_flash_fwd_hdim128_e4m3_paged_split_sm90_cu_744032ad_29614cuda3std3__45__cpo6cbeginE
	.align		8
        /*0018*/ 	.dword	_ZN78_INTERNAL_af524087_42_flash_fwd_hdim128_e4m3_paged_split_sm90_cu_744032ad_29614cuda3std3__45__cpo4cendE
	.align		8
        /*0020*/ 	.dword	_ZN78_INTERNAL_af524087_42_flash_fwd_hdim128_e4m3_paged_split_sm90_cu_744032ad_29614cuda3std3__480_GLOBAL__N__af524087_42_flash_fwd_hdim128_e4m3_paged_split_sm90_cu_744032ad_29616ignoreE
	.align		8
        /*0028*/ 	.dword	_ZN78_INTERNAL_af524087_42_flash_fwd_hdim128_e4m3_paged_split_sm90_cu_744032ad_29614cuda3std3__419piecewise_constructE
	.align		8
        /*0030*/ 	.dword	_ZN78_INTERNAL_af524087_42_flash_fwd_hdim128_e4m3_paged_split_sm90_cu_744032ad_29614cuda3std3__48in_placeE
	.align		8
        /*0038*/ 	.dword	_ZN78_INTERNAL_af524087_42_flash_fwd_hdim128_e4m3_paged_split_sm90_cu_744032ad_29614cuda3std6ranges3__45__cpo4swapE
	.align		8
        /*0040*/ 	.dword	_ZN78_INTERNAL_af524087_42_flash_fwd_hdim128_e4m3_paged_split_sm90_cu_744032ad_29614cuda3std6ranges3__45__cpo9iter_moveE
	.align		8
        /*0048*/ 	.dword	_ZN78_INTERNAL_af524087_42_flash_fwd_hdim128_e4m3_paged_split_sm90_cu_744032ad_29614cute7productE
	.align		8
        /*0050*/ 	.dword	_ZN78_INTERNAL_af524087_42_flash_fwd_hdim128_e4m3_paged_split_sm90_cu_744032ad_29614cute1_E


//--------------------- .text._ZN7cutlass13device_kernelIN5flash11enable_sm90INS1_16FlashAttnFwdSm90INS1_25CollectiveMainloopFwdSm90ILi2EN4cute5tupleIJNS5_1CILi1EEES8_S8_EEENS6_IJNS7_ILi128EEENS7_ILi160EEESA_EEELi128ENS_12float_e4m3_tEfNS_4arch4Sm90ELb0ELb0ELb0ELb0ELb1ELb0ELb0ELb1ELb1ELb1ELb1ELb0EEENS1_21CollectiveEpilogueFwdINS6_IJSA_SA_SB_EEES9_NS_10bfloat16_tESF_Li256ELb0ELb1ELb1ELb1EEENS1_19SingleTileSchedulerILb0ELb1ELb1ELi128EEEEEEEEEvNT_6ParamsE --------------------------
	.section	.text._ZN7cutlass13device_kernelIN5flash11enable_sm90INS1_16FlashAttnFwdSm90INS1_25CollectiveMainloopFwdSm90ILi2EN4cute5tupleIJNS5_1CILi1EEES8_S8_EEENS6_IJNS7_ILi128EEENS7_ILi160EEESA_EEELi128ENS_12float_e4m3_tEfNS_4arch4Sm90ELb0ELb0ELb0ELb0ELb1ELb0ELb0ELb1ELb1ELb1ELb1ELb0EEENS1_21CollectiveEpilogueFwdINS6_IJSA_SA_SB_EEES9_NS_10bfloat16_tESF_Li256ELb0ELb1ELb1ELb1EEENS1_19SingleTileSchedulerILb0ELb1ELb1ELi128EEEEEEEEEvNT_6ParamsE,"ax",@progbits
	.align	128
.text._ZN7cutlass13device_kernelIN5flash11enable_sm90INS1_16FlashAttnFwdSm90INS1_25CollectiveMainloopFwdSm90ILi2EN4cute5tupleIJNS5_1CILi1EEES8_S8_EEENS6_IJNS7_ILi128EEENS7_ILi160EEESA_EEELi128ENS_12float_e4m3_tEfNS_4arch4Sm90ELb0ELb0ELb0ELb0ELb1ELb0ELb0ELb1ELb1ELb1ELb1ELb0EEENS1_21CollectiveEpilogueFwdINS6_IJSA_SA_SB_EEES9_NS_10bfloat16_tESF_Li256ELb0ELb1ELb1ELb1EEENS1_19SingleTileSchedulerILb0ELb1ELb1ELi128EEEEEEEEEvNT_6ParamsE:
        .type           _ZN7cutlass13device_kernelIN5flash11enable_sm90INS1_16FlashAttnFwdSm90INS1_25CollectiveMainloopFwdSm90ILi2EN4cute5tupleIJNS5_1CILi1EEES8_S8_EEENS6_IJNS7_ILi128EEENS7_ILi160EEESA_EEELi128ENS_12float_e4m3_tEfNS_4arch4Sm90ELb0ELb0ELb0ELb0ELb1ELb0ELb0ELb1ELb1ELb1ELb1ELb0EEENS1_21CollectiveEpilogueFwdINS6_IJSA_SA_SB_EEES9_NS_10bfloat16_tESF_Li256ELb0ELb1ELb1ELb1EEENS1_19SingleTileSchedulerILb0ELb1ELb1ELi128EEEEEEEEEvNT_6ParamsE,@function
        .size           _ZN7cutlass13device_kernelIN5flash11enable_sm90INS1_16FlashAttnFwdSm90INS1_25CollectiveMainloopFwdSm90ILi2EN4cute5tupleIJNS5_1CILi1EEES8_S8_EEENS6_IJNS7_ILi128EEENS7_ILi160EEESA_EEELi128ENS_12float_e4m3_tEfNS_4arch4Sm90ELb0ELb0ELb0ELb0ELb1ELb0ELb0ELb1ELb1ELb1ELb1ELb0EEENS1_21CollectiveEpilogueFwdINS6_IJSA_SA_SB_EEES9_NS_10bfloat16_tESF_Li256ELb0ELb1ELb1ELb1EEENS1_19SingleTileSchedulerILb0ELb1ELb1ELi128EEEEEEEEEvNT_6ParamsE,(.L_x_9 - _ZN7cutlass13device_kernelIN5flash11enable_sm90INS1_16FlashAttnFwdSm90INS1_25CollectiveMainloopFwdSm90ILi2EN4cute5tupleIJNS5_1CILi1EEES8_S8_EEENS6_IJNS7_ILi128EEENS7_ILi160EEESA_EEELi128ENS_12float_e4m3_tEfNS_4arch4Sm90ELb0ELb0ELb0ELb0ELb1ELb0ELb0ELb1ELb1ELb1ELb1ELb0EEENS1_21CollectiveEpilogueFwdINS6_IJSA_SA_SB_EEES9_NS_10bfloat16_tESF_Li256ELb0ELb1ELb1ELb1EEENS1_19SingleTileSchedulerILb0ELb1ELb1ELi128EEEEEEEEEvNT_6ParamsE)
        .other          _ZN7cutlass13device_kernelIN5flash11enable_sm90INS1_16FlashAttnFwdSm90INS1_25CollectiveMainloopFwdSm90ILi2EN4cute5tupleIJNS5_1CILi1EEES8_S8_EEENS6_IJNS7_ILi128EEENS7_ILi160EEESA_EEELi128ENS_12float_e4m3_tEfNS_4arch4Sm90ELb0ELb0ELb0ELb0ELb1ELb0ELb0ELb1ELb1ELb1ELb1ELb0EEENS1_21CollectiveEpilogueFwdINS6_IJSA_SA_SB_EEES9_NS_10bfloat16_tESF_Li256ELb0ELb1ELb1ELb1EEENS1_19SingleTileSchedulerILb0ELb1ELb1ELi128EEEEEEEEEvNT_6ParamsE,@"STO_CUDA_ENTRY STV_DEFAULT"
_ZN7cutlass13device_kernelIN5flash11enable_sm90INS1_16FlashAttnFwdSm90INS1_25CollectiveMainloopFwdSm90ILi2EN4cute5tupleIJNS5_1CILi1EEES8_S8_EEENS6_IJNS7_ILi128EEENS7_ILi160EEESA_EEELi128ENS_12float_e4m3_tEfNS_4arch4Sm90ELb0ELb0ELb0ELb0ELb1ELb0ELb0ELb1ELb1ELb1ELb1ELb0EEENS1_21CollectiveEpilogueFwdINS6_IJSA_SA_SB_EEES9_NS_10bfloat16_tESF_Li256ELb0ELb1ELb1ELb1EEENS1_19SingleTileSchedulerILb0ELb1ELb1ELi128EEEEEEEEEvNT_6ParamsE:
[----:B------:R-:W-:Y:S01]  /*0000*/  LDC R1, c[0x0][0x37c] ;  /* 0x0000df00ff017b82 */ /* 0x000fe20000000800 */
[----:B------:R-:W-:Y:S05]  /*0010*/  EXIT ;  /* 0x000000000000794d */ /* 0x000fea0003800000 */
.L_x_0:
[----:B------:R-:W-:-:S00]  /*0020*/  BRA `(.L_x_0) ;  /* 0xfffffffc00fc7947 */ /* 0x000fc0000383ffff */
[----:B------:R-:W-:-:S00]  /*0030*/  NOP ;  /* 0x0000000000007918 */ /* 0x000fc00000000000 */
        /* <DEDUP_REMOVED lines=12> */
.L_x_9:


//--------------------- .text._ZN7cutlass13device_kernelIN5flash11enable_sm90INS1_16FlashAttnFwdSm90INS1_25CollectiveMainloopFwdSm90ILi2EN4cute5tupleIJNS5_1CILi1EEES8_S8_EEENS6_IJNS7_ILi128EEENS7_ILi160EEESA_EEELi128ENS_12float_e4m3_tEfNS_4arch4Sm90ELb0ELb0ELb0ELb1ELb1ELb0ELb0ELb1ELb1ELb1ELb1ELb0EEENS1_21CollectiveEpilogueFwdINS6_IJSA_SA_SB_EEES9_NS_10bfloat16_tESF_Li256ELb1ELb1ELb1ELb1EEENS1_36VarlenDynamicPersistentTileSchedulerILi128ELi160ELi256ELi128ELb1ELb1ELb1ELb0ELb1ELb1EEEEEEEEEvNT_6ParamsE --------------------------
	.section	.text._ZN7cutlass13device_kernelIN5flash11enable_sm90INS1_16FlashAttnFwdSm90INS1_25CollectiveMainloopFwdSm90ILi2EN4cute5tupleIJNS5_1CILi1EEES8_S8_EEENS6_IJNS7_ILi128EEENS7_ILi160EEESA_EEELi128ENS_12float_e4m3_tEfNS_4arch4Sm90ELb0ELb0ELb0ELb1ELb1ELb0ELb0ELb1ELb1ELb1ELb1ELb0EEENS1_21CollectiveEpilogueFwdINS6_IJSA_SA_SB_EEES9_NS_10bfloat16_tESF_Li256ELb1ELb1ELb1ELb1EEENS1_36VarlenDynamicPersistentTileSchedulerILi128ELi160ELi256ELi128ELb1ELb1ELb1ELb0ELb1ELb1EEEEEEEEEvNT_6ParamsE,"ax",@progbits
	.align	128
.text._ZN7cutlass13device_kernelIN5flash11enable_sm90INS1_16FlashAttnFwdSm90INS1_25CollectiveMainloopFwdSm90ILi2EN4cute5tupleIJNS5_1CILi1EEES8_S8_EEENS6_IJNS7_ILi128EEENS7_ILi160EEESA_EEELi128ENS_12float_e4m3_tEfNS_4arch4Sm90ELb0ELb0ELb0ELb1ELb1ELb0ELb0ELb1ELb1ELb1ELb1ELb0EEENS1_21CollectiveEpilogueFwdINS6_IJSA_SA_SB_EEES9_NS_10bfloat16_tESF_Li256ELb1ELb1ELb1ELb1EEENS1_36VarlenDynamicPersistentTileSchedulerILi128ELi160ELi256ELi128ELb1ELb1ELb1ELb0ELb1ELb1EEEEEEEEEvNT_6ParamsE:
        .type           _ZN7cutlass13device_kernelIN5flash11enable_sm90INS1_16FlashAttnFwdSm90INS1_25CollectiveMainloopFwdSm90ILi2EN4cute5tupleIJNS5_1CILi1EEES8_S8_EEENS6_IJNS7_ILi128EEENS7_ILi160EEESA_EEELi128ENS_12float_e4m3_tEfNS_4arch4Sm90ELb0ELb0ELb0ELb1ELb1ELb0ELb0ELb1ELb1ELb1ELb1ELb0EEENS1_21CollectiveEpilogueFwdINS6_IJSA_SA_SB_EEES9_NS_10bfloat16_tESF_Li256ELb1ELb1ELb1ELb1EEENS1_36VarlenDynamicPersistentTileSchedulerILi128ELi160ELi256ELi128ELb1ELb1ELb1ELb0ELb1ELb1EEEEEEEEEvNT_6ParamsE,@function
        .size           _ZN7cutlass13device_kernelIN5flash11enable_sm90INS1_16FlashAttnFwdSm90INS1_25CollectiveMainloopFwdSm90ILi2EN4cute5tupleIJNS5_1CILi1EEES8_S8_EEENS6_IJNS7_ILi128EEENS7_ILi160EEESA_EEELi128ENS_12float_e4m3_tEfNS_4arch4Sm90ELb0ELb0ELb0ELb1ELb1ELb0ELb0ELb1ELb1ELb1ELb1ELb0EEENS1_21CollectiveEpilogueFwdINS6_IJSA_SA_SB_EEES9_NS_10bfloat16_tESF_Li256ELb1ELb1ELb1ELb1EEENS1_36VarlenDynamicPersistentTileSchedulerILi128ELi160ELi256ELi128ELb1ELb1ELb1ELb0ELb1ELb1EEEEEEEEEvNT_6ParamsE,(.L_x_10 - _ZN7cutlass13device_kernelIN5flash11enable_sm90INS1_16FlashAttnFwdSm90INS1_25CollectiveMainloopFwdSm90ILi2EN4cute5tupleIJNS5_1CILi1EEES8_S8_EEENS6_IJNS7_ILi128EEENS7_ILi160EEESA_EEELi128ENS_12float_e4m3_tEfNS_4arch4Sm90ELb0ELb0ELb0ELb1ELb1ELb0ELb0ELb1ELb1ELb1ELb1ELb0EEENS1_21CollectiveEpilogueFwdINS6_IJSA_SA_SB_EEES9_NS_10bfloat16_tESF_Li256ELb1ELb1ELb1ELb1EEENS1_36VarlenDynamicPersistentTileSchedulerILi128ELi160ELi256ELi128ELb1ELb1ELb1ELb0ELb1ELb1EEEEEEEEEvNT_6ParamsE)
        .other          _ZN7cutlass13device_kernelIN5flash11enable_sm90INS1_16FlashAttnFwdSm90INS1_25CollectiveMainloopFwdSm90ILi2EN4cute5tupleIJNS5_1CILi1EEES8_S8_EEENS6_IJNS7_ILi128EEENS7_ILi160EEESA_EEELi128ENS_12float_e4m3_tEfNS_4arch4Sm90ELb0ELb0ELb0ELb1ELb1ELb0ELb0ELb1ELb1ELb1ELb1ELb0EEENS1_21CollectiveEpilogueFwdINS6_IJSA_SA_SB_EEES9_NS_10bfloat16_tESF_Li256ELb1ELb1ELb1ELb1EEENS1_36VarlenDynamicPersistentTileSchedulerILi128ELi160ELi256ELi128ELb1ELb1ELb1ELb0ELb1ELb1EEEEEEEEEvNT_6ParamsE,@"STO_CUDA_ENTRY STV_DEFAULT"
_ZN7cutlass13device_kernelIN5flash11enable_sm90INS1_16FlashAttnFwdSm90INS1_25CollectiveMainloopFwdSm90ILi2EN4cute5tupleIJNS5_1CILi1EEES8_S8_EEENS6_IJNS7_ILi128EEENS7_ILi160EEESA_EEELi128ENS_12float_e4m3_tEfNS_4arch4Sm90ELb0ELb0ELb0ELb1ELb1ELb0ELb0ELb1ELb1ELb1ELb1ELb0EEENS1_21CollectiveEpilogueFwdINS6_IJSA_SA_SB_EEES9_NS_10bfloat16_tESF_Li256ELb1ELb1ELb1ELb1EEENS1_36VarlenDynamicPersistentTileSchedulerILi128ELi160ELi256ELi128ELb1ELb1ELb1ELb0ELb1ELb1EEEEEEEEEvNT_6ParamsE:
[----:B------:R-:W-:Y:S01]  /*0000*/  LDC R1, c[0x0][0x37c] ;  /* 0x0000df00ff017b82 */ /* 0x000fe20000000800 */
[----:B------:R-:W-:Y:S05]  /*0010*/  EXIT ;  /* 0x000000000000794d */ /* 0x000fea0003800000 */
.L_x_1:
        /* <DEDUP_REMOVED lines=14> */
.L_x_10:


//--------------------- .text._ZN7cutlass13device_kernelIN5flash11enable_sm90INS1_16FlashAttnFwdSm90INS1_25CollectiveMainloopFwdSm90ILi2EN4cute5tupleIJNS5_1CILi1EEES8_S8_EEENS6_IJNS7_ILi128EEENS7_ILi160EEESA_EEELi128ENS_12float_e4m3_tEfNS_4arch4Sm90ELb0ELb0ELb0ELb1ELb1ELb1ELb0ELb1ELb1ELb1ELb1ELb0EEENS1_21CollectiveEpilogueFwdINS6_IJSA_SA_SB_EEES9_NS_10bfloat16_tESF_Li256ELb1ELb1ELb1ELb1EEENS1_36VarlenDynamicPersistentTileSchedulerILi128ELi160ELi256ELi128ELb1ELb1ELb1ELb0ELb1ELb1EEEEEEEEEvNT_6ParamsE --------------------------
	.section	.text._ZN7cutlass13device_kernelIN5flash11enable_sm90INS1_16FlashAttnFwdSm90INS1_25CollectiveMainloopFwdSm90ILi2EN4cute5tupleIJNS5_1CILi1EEES8_S8_EEENS6_IJNS7_ILi128EEENS7_ILi160EEESA_EEELi128ENS_12float_e4m3_tEfNS_4arch4Sm90ELb0ELb0ELb0ELb1ELb1ELb1ELb0ELb1ELb1ELb1ELb1ELb0EEENS1_21CollectiveEpilogueFwdINS6_IJSA_SA_SB_EEES9_NS_10bfloat16_tESF_Li256ELb1ELb1ELb1ELb1EEENS1_36VarlenDynamicPersistentTileSchedulerILi128ELi160ELi256ELi128ELb1ELb1ELb1ELb0ELb1ELb1EEEEEEEEEvNT_6ParamsE,"ax",@progbits
	.align	128
.text._ZN7cutlass13device_kernelIN5flash11enable_sm90INS1_16FlashAttnFwdSm90INS1_25CollectiveMainloopFwdSm90ILi2EN4cute5tupleIJNS5_1CILi1EEES8_S8_EEENS6_IJNS7_ILi128EEENS7_ILi160EEESA_EEELi128ENS_12float_e4m3_tEfNS_4arch4Sm90ELb0ELb0ELb0ELb1ELb1ELb1ELb0ELb1ELb1ELb1ELb1ELb0EEENS1_21CollectiveEpilogueFwdINS6_IJSA_SA_SB_EEES9_NS_10bfloat16_tESF_Li256ELb1ELb1ELb1ELb1EEENS1_36VarlenDynamicPersistentTileSchedulerILi128ELi160ELi256ELi128ELb1ELb1ELb1ELb0ELb1ELb1EEEEEEEEEvNT_6ParamsE:
        .type           _ZN7cutlass13device_kernelIN5flash11enable_sm90INS1_16FlashAttnFwdSm90INS1_25CollectiveMainloopFwdSm90ILi2EN4cute5tupleIJNS5_1CILi1EEES8_S8_EEENS6_IJNS7_ILi128EEENS7_ILi160EEESA_EEELi128ENS_12float_e4m3_tEfNS_4arch4Sm90ELb0ELb0ELb0ELb1ELb1ELb1ELb0ELb1ELb1ELb1ELb1ELb0EEENS1_21CollectiveEpilogueFwdINS6_IJSA_SA_SB_EEES9_NS_10bfloat16_tESF_Li256ELb1ELb1ELb1ELb1EEENS1_36VarlenDynamicPersistentTileSchedulerILi128ELi160ELi256ELi128ELb1ELb1ELb1ELb0ELb1ELb1EEEEEEEEEvNT_6ParamsE,@function
        .size           _ZN7cutlass13device_kernelIN5flash11enable_sm90INS1_16FlashAttnFwdSm90INS1_25CollectiveMainloopFwdSm90ILi2EN4cute5tupleIJNS5_1CILi1EEES8_S8_EEENS6_IJNS7_ILi128EEENS7_ILi160EEESA_EEELi128ENS_12float_e4m3_tEfNS_4arch4Sm90ELb0ELb0ELb0ELb1ELb1ELb1ELb0ELb1ELb1ELb1ELb1ELb0EEENS1_21CollectiveEpilogueFwdINS6_IJSA_SA_SB_EEES9_NS_10bfloat16_tESF_Li256ELb1ELb1ELb1ELb1EEENS1_36VarlenDynamicPersistentTileSchedulerILi128ELi160ELi256ELi128ELb1ELb1ELb1ELb0ELb1ELb1EEEEEEEEEvNT_6ParamsE,(.L_x_11 - _ZN7cutlass13device_kernelIN5flash11enable_sm90INS1_16FlashAttnFwdSm90INS1_25CollectiveMainloopFwdSm90ILi2EN4cute5tupleIJNS5_1CILi1EEES8_S8_EEENS6_IJNS7_ILi128EEENS7_ILi160EEESA_EEELi128ENS_12float_e4m3_tEfNS_4arch4Sm90ELb0ELb0ELb0ELb1ELb1ELb1ELb0ELb1ELb1ELb1ELb1ELb0EEENS1_21CollectiveEpilogueFwdINS6_IJSA_SA_SB_EEES9_NS_10bfloat16_tESF_Li256ELb1ELb1ELb1ELb1EEENS1_36VarlenDynamicPersistentTileSchedulerILi128ELi160ELi256ELi128ELb1ELb1ELb1ELb0ELb1ELb1EEEEEEEEEvNT_6ParamsE)
        .other          _ZN7cutlass13device_kernelIN5flash11enable_sm90INS1_16FlashAttnFwdSm90INS1_25CollectiveMainloopFwdSm90ILi2EN4cute5tupleIJNS5_1CILi1EEES8_S8_EEENS6_IJNS7_ILi128EEENS7_ILi160EEESA_EEELi128ENS_12float_e4m3_tEfNS_4arch4Sm90ELb0ELb0ELb0ELb1ELb1ELb1ELb0ELb1ELb1ELb1ELb1ELb0EEENS1_21CollectiveEpilogueFwdINS6_IJSA_SA_SB_EEES9_NS_10bfloat16_tESF_Li256ELb1ELb1ELb1ELb1EEENS1_36VarlenDynamicPersistentTileSchedulerILi128ELi160ELi256ELi128ELb1ELb1ELb1ELb0ELb1ELb1EEEEEEEEEvNT_6ParamsE,@"STO_CUDA_ENTRY STV_DEFAULT"
_ZN7cutlass13device_kernelIN5flash11enable_sm90INS1_16FlashAttnFwdSm90INS1_25CollectiveMainloopFwdSm90ILi2EN4cute5tupleIJNS5_1CILi1EEES8_S8_EEENS6_IJNS7_ILi128EEENS7_ILi160EEESA_EEELi128ENS_12float_e4m3_tEfNS_4arch4Sm90ELb0ELb0ELb0ELb1ELb1ELb1ELb0ELb1ELb1ELb1ELb1ELb0EEENS1_21CollectiveEpilogueFwdINS6_IJSA_SA_SB_EEES9_NS_10bfloat16_tESF_Li256ELb1ELb1ELb1ELb1EEENS1_36VarlenDynamicPersistentTileSchedulerILi128ELi160ELi256ELi128ELb1ELb1ELb1ELb0ELb1ELb1EEEEEEEEEvNT_6ParamsE:
[----:B------:R-:W-:Y:S01]  /*0000*/  LDC R1, c[0x0][0x37c] ;  /* 0x0000df00ff017b82 */ /* 0x000fe20000000800 */
[----:B------:R-:W-:Y:S05]  /*0010*/  EXIT ;  /* 0x000000000000794d */ /* 0x000fea0003800000 */
.L_x_2:
        /* <DEDUP_REMOVED lines=14> */
.L_x_11:


//--------------------- .text._ZN7cutlass13device_kernelIN5flash11enable_sm90INS1_16FlashAttnFwdSm90INS1_25CollectiveMainloopFwdSm90ILi2EN4cute5tupleIJNS5_1CILi1EEES8_S8_EEENS6_IJNS7_ILi128EEENS7_ILi160EEESA_EEELi128ENS_12float_e4m3_tEfNS_4arch4Sm90ELb0ELb1ELb0ELb0ELb1ELb0ELb0ELb1ELb1ELb1ELb1ELb0EEENS1_21CollectiveEpilogueFwdINS6_IJSA_SA_SB_EEES9_NS_10bfloat16_tESF_Li256ELb0ELb1ELb1ELb1EEENS1_19SingleTileSchedulerILb0ELb1ELb1ELi128EEEEEEEEEvNT_6ParamsE --------------------------
	.section	.text._ZN7cutlass13device_kernelIN5flash11enable_sm90INS1_16FlashAttnFwdSm90INS1_25CollectiveMainloopFwdSm90ILi2EN4cute5tupleIJNS5_1CILi1EEES8_S8_EEENS6_IJNS7_ILi128EEENS7_ILi160EEESA_EEELi128ENS_12float_e4m3_tEfNS_4arch4Sm90ELb0ELb1ELb0ELb0ELb1ELb0ELb0ELb1ELb1ELb1ELb1ELb0EEENS1_21CollectiveEpilogueFwdINS6_IJSA_SA_SB_EEES9_NS_10bfloat16_tESF_Li256ELb0ELb1ELb1ELb1EEENS1_19SingleTileSchedulerILb0ELb1ELb1ELi128EEEEEEEEEvNT_6ParamsE,"ax",@progbits
	.align	128
.text._ZN7cutlass13device_kernelIN5flash11enable_sm90INS1_16FlashAttnFwdSm90INS1_25CollectiveMainloopFwdSm90ILi2EN4cute5tupleIJNS5_1CILi1EEES8_S8_EEENS6_IJNS7_ILi128EEENS7_ILi160EEESA_EEELi128ENS_12float_e4m3_tEfNS_4arch4Sm90ELb0ELb1ELb0ELb0ELb1ELb0ELb0ELb1ELb1ELb1ELb1ELb0EEENS1_21CollectiveEpilogueFwdINS6_IJSA_SA_SB_EEES9_NS_10bfloat16_tESF_Li256ELb0ELb1ELb1ELb1EEENS1_19SingleTileSchedulerILb0ELb1ELb1ELi128EEEEEEEEEvNT_6ParamsE:
        .type           _ZN7cutlass13device_kernelIN5flash11enable_sm90INS1_16FlashAttnFwdSm90INS1_25CollectiveMainloopFwdSm90ILi2EN4cute5tupleIJNS5_1CILi1EEES8_S8_EEENS6_IJNS7_ILi128EEENS7_ILi160EEESA_EEELi128ENS_12float_e4m3_tEfNS_4arch4Sm90ELb0ELb1ELb0ELb0ELb1ELb0ELb0ELb1ELb1ELb1ELb1ELb0EEENS1_21CollectiveEpilogueFwdINS6_IJSA_SA_SB_EEES9_NS_10bfloat16_tESF_Li256ELb0ELb1ELb1ELb1EEENS1_19SingleTileSchedulerILb0ELb1ELb1ELi128EEEEEEEEEvNT_6ParamsE,@function
        .size           _ZN7cutlass13device_kernelIN5flash11enable_sm90INS1_16FlashAttnFwdSm90INS1_25CollectiveMainloopFwdSm90ILi2EN4cute5tupleIJNS5_1CILi1EEES8_S8_EEENS6_IJNS7_ILi128EEENS7_ILi160EEESA_EEELi128ENS_12float_e4m3_tEfNS_4arch4Sm90ELb0ELb1ELb0ELb0ELb1ELb0ELb0ELb1ELb1ELb1ELb1ELb0EEENS1_21CollectiveEpilogueFwdINS6_IJSA_SA_SB_EEES9_NS_10bfloat16_tESF_Li256ELb0ELb1ELb1ELb1EEENS1_19SingleTileSchedulerILb0ELb1ELb1ELi128EEEEEEEEEvNT_6ParamsE,(.L_x_12 - _ZN7cutlass13device_kernelIN5flash11enable_sm90INS1_16FlashAttnFwdSm90INS1_25CollectiveMainloopFwdSm90ILi2EN4cute5tupleIJNS5_1CILi1EEES8_S8_EEENS6_IJNS7_ILi128EEENS7_ILi160EEESA_EEELi128ENS_12float_e4m3_tEfNS_4arch4Sm90ELb0ELb1ELb0ELb0ELb1ELb0ELb0ELb1ELb1ELb1ELb1ELb0EEENS1_21CollectiveEpilogueFwdINS6_IJSA_SA_SB_EEES9_NS_10bfloat16_tESF_Li256ELb0ELb1ELb1ELb1EEENS1_19SingleTileSchedulerILb0ELb1ELb1ELi128EEEEEEEEEvNT_6ParamsE)
        .other          _ZN7cutlass13device_kernelIN5flash11enable_sm90INS1_16FlashAttnFwdSm90INS1_25CollectiveMainloopFwdSm90ILi2EN4cute5tupleIJNS5_1CILi1EEES8_S8_EEENS6_IJNS7_ILi128EEENS7_ILi160EEESA_EEELi128ENS_12float_e4m3_tEfNS_4arch4Sm90ELb0ELb1ELb0ELb0ELb1ELb0ELb0ELb1ELb1ELb1ELb1ELb0EEENS1_21CollectiveEpilogueFwdINS6_IJSA_SA_SB_EEES9_NS_10bfloat16_tESF_Li256ELb0ELb1ELb1ELb1EEENS1_19SingleTileSchedulerILb0ELb1ELb1ELi128EEEEEEEEEvNT_6ParamsE,@"STO_CUDA_ENTRY STV_DEFAULT"
_ZN7cutlass13device_kernelIN5flash11enable_sm90INS1_16FlashAttnFwdSm90INS1_25CollectiveMainloopFwdSm90ILi2EN4cute5tupleIJNS5_1CILi1EEES8_S8_EEENS6_IJNS7_ILi128EEENS7_ILi160EEESA_EEELi128ENS_12float_e4m3_tEfNS_4arch4Sm90ELb0ELb1ELb0ELb0ELb1ELb0ELb0ELb1ELb1ELb1ELb1ELb0EEENS1_21CollectiveEpilogueFwdINS6_IJSA_SA_SB_EEES9_NS_10bfloat16_tESF_Li256ELb0ELb1ELb1ELb1EEENS1_19SingleTileSchedulerILb0ELb1ELb1ELi128EEEEEEEEEvNT_6ParamsE:
[----:B------:R-:W-:Y:S01]  /*0000*/  LDC R1, c[0x0][0x37c] ;  /* 0x0000df00ff017b82 */ /* 0x000fe20000000800 */
[----:B------:R-:W-:Y:S05]  /*0010*/  EXIT ;  /* 0x000000000000794d */ /* 0x000fea0003800000 */
.L_x_3:
        /* <DEDUP_REMOVED lines=14> */
.L_x_12:


//--------------------- .text._ZN7cutlass13device_kernelIN5flash11enable_sm90INS1_16FlashAttnFwdSm90INS1_25CollectiveMainloopFwdSm90ILi2EN4cute5tupleIJNS5_1CILi1EEES8_S8_EEENS6_IJNS7_ILi128EEENS7_ILi160EEESA_EEELi128ENS_12float_e4m3_tEfNS_4arch4Sm90ELb0ELb1ELb0ELb1ELb1ELb0ELb0ELb1ELb1ELb1ELb1ELb0EEENS1_21CollectiveEpilogueFwdINS6_IJSA_SA_SB_EEES9_NS_10bfloat16_tESF_Li256ELb1ELb1ELb1ELb1EEENS1_36VarlenDynamicPersistentTileSchedulerILi128ELi160ELi256ELi128ELb1ELb1ELb1ELb1ELb0ELb1EEEEEEEEEvNT_6ParamsE --------------------------
	.section	.text._ZN7cutlass13device_kernelIN5flash11enable_sm90INS1_16FlashAttnFwdSm90INS1_25CollectiveMainloopFwdSm90ILi2EN4cute5tupleIJNS5_1CILi1EEES8_S8_EEENS6_IJNS7_ILi128EEENS7_ILi160EEESA_EEELi128ENS_12float_e4m3_tEfNS_4arch4Sm90ELb0ELb1ELb0ELb1ELb1ELb0ELb0ELb1ELb1ELb1ELb1ELb0EEENS1_21CollectiveEpilogueFwdINS6_IJSA_SA_SB_EEES9_NS_10bfloat16_tESF_Li256ELb1ELb1ELb1ELb1EEENS1_36VarlenDynamicPersistentTileSchedulerILi128ELi160ELi256ELi128ELb1ELb1ELb1ELb1ELb0ELb1EEEEEEEEEvNT_6ParamsE,"ax",@progbits
	.align	128
.text._ZN7cutlass13device_kernelIN5flash11enable_sm90INS1_16FlashAttnFwdSm90INS1_25CollectiveMainloopFwdSm90ILi2EN4cute5tupleIJNS5_1CILi1EEES8_S8_EEENS6_IJNS7_ILi128EEENS7_ILi160EEESA_EEELi128ENS_12float_e4m3_tEfNS_4arch4Sm90ELb0ELb1ELb0ELb1ELb1ELb0ELb0ELb1ELb1ELb1ELb1ELb0EEENS1_21CollectiveEpilogueFwdINS6_IJSA_SA_SB_EEES9_NS_10bfloat16_tESF_Li256ELb1ELb1ELb1ELb1EEENS1_36VarlenDynamicPersistentTileSchedulerILi128ELi160ELi256ELi128ELb1ELb1ELb1ELb1ELb0ELb1EEEEEEEEEvNT_6ParamsE:
        .type           _ZN7cutlass13device_kernelIN5flash11enable_sm90INS1_16FlashAttnFwdSm90INS1_25CollectiveMainloopFwdSm90ILi2EN4cute5tupleIJNS5_1CILi1EEES8_S8_EEENS6_IJNS7_ILi128EEENS7_ILi160EEESA_EEELi128ENS_12float_e4m3_tEfNS_4arch4Sm90ELb0ELb1ELb0ELb1ELb1ELb0ELb0ELb1ELb1ELb1ELb1ELb0EEENS1_21CollectiveEpilogueFwdINS6_IJSA_SA_SB_EEES9_NS_10bfloat16_tESF_Li256ELb1ELb1ELb1ELb1EEENS1_36VarlenDynamicPersistentTileSchedulerILi128ELi160ELi256ELi128ELb1ELb1ELb1ELb1ELb0ELb1EEEEEEEEEvNT_6ParamsE,@function
        .size           _ZN7cutlass13device_kernelIN5flash11enable_sm90INS1_16FlashAttnFwdSm90INS1_25CollectiveMainloopFwdSm90ILi2EN4cute5tupleIJNS5_1CILi1EEES8_S8_EEENS6_IJNS7_ILi128EEENS7_ILi160EEESA_EEELi128ENS_12float_e4m3_tEfNS_4arch4Sm90ELb0ELb1ELb0ELb1ELb1ELb0ELb0ELb1ELb1ELb1ELb1ELb0EEENS1_21CollectiveEpilogueFwdINS6_IJSA_SA_SB_EEES9_NS_10bfloat16_tESF_Li256ELb1ELb1ELb1ELb1EEENS1_36VarlenDynamicPersistentTileSchedulerILi128ELi160ELi256ELi128ELb1ELb1ELb1ELb1ELb0ELb1EEEEEEEEEvNT_6ParamsE,(.L_x_13 - _ZN7cutlass13device_kernelIN5flash11enable_sm90INS1_16FlashAttnFwdSm90INS1_25CollectiveMainloopFwdSm90ILi2EN4cute5tupleIJNS5_1CILi1EEES8_S8_EEENS6_IJNS7_ILi128EEENS7_ILi160EEESA_EEELi128ENS_12float_e4m3_tEfNS_4arch4Sm90ELb0ELb1ELb0ELb1ELb1ELb0ELb0ELb1ELb1ELb1ELb1ELb0EEENS1_21CollectiveEpilogueFwdINS6_IJSA_SA_SB_EEES9_NS_10bfloat16_tESF_Li256ELb1ELb1ELb1ELb1EEENS1_36VarlenDynamicPersistentTileSchedulerILi128ELi160ELi256ELi128ELb1ELb1ELb1ELb1ELb0ELb1EEEEEEEEEvNT_6ParamsE)
        .other          _ZN7cutlass13device_kernelIN5flash11enable_sm90INS1_16FlashAttnFwdSm90INS1_25CollectiveMainloopFwdSm90ILi2EN4cute5tupleIJNS5_1CILi1EEES8_S8_EEENS6_IJNS7_ILi128EEENS7_ILi160EEESA_EEELi128ENS_12float_e4m3_tEfNS_4arch4Sm90ELb0ELb1ELb0ELb1ELb1ELb0ELb0ELb1ELb1ELb1ELb1ELb0EEENS1_21CollectiveEpilogueFwdINS6_IJSA_SA_SB_EEES9_NS_10bfloat16_tESF_Li256ELb1ELb1ELb1ELb1EEENS1_36VarlenDynamicPersistentTileSchedulerILi128ELi160ELi256ELi128ELb1ELb1ELb1ELb1ELb0ELb1EEEEEEEEEvNT_6ParamsE,@"STO_CUDA_ENTRY STV_DEFAULT"
_ZN7cutlass13device_kernelIN5flash11enable_sm90INS1_16FlashAttnFwdSm90INS1_25CollectiveMainloopFwdSm90ILi2EN4cute5tupleIJNS5_1CILi1EEES8_S8_EEENS6_IJNS7_ILi128EEENS7_ILi160EEESA_EEELi128ENS_12float_e4m3_tEfNS_4arch4Sm90ELb0ELb1ELb0ELb1ELb1ELb0ELb0ELb1ELb1ELb1ELb1ELb0EEENS1_21CollectiveEpilogueFwdINS6_IJSA_SA_SB_EEES9_NS_10bfloat16_tESF_Li256ELb1ELb1ELb1ELb1EEENS1_36VarlenDynamicPersistentTileSchedulerILi128ELi160ELi256ELi128ELb1ELb1ELb1ELb1ELb0ELb1EEEEEEEEEvNT_6ParamsE:
[----:B------:R-:W-:Y:S01]  /*0000*/  LDC R1, c[0x0][0x37c] ;  /* 0x0000df00ff017b82 */ /* 0x000fe20000000800 */
[----:B------:R-:W-:Y:S05]  /*0010*/  EXIT ;  /* 0x000000000000794d */ /* 0x000fea0003800000 */
.L_x_4:
        /* <DEDUP_REMOVED lines=14> */
.L_x_13:


//--------------------- .text._ZN7cutlass13device_kernelIN5flash11enable_sm90INS1_16FlashAttnFwdSm90INS1_25CollectiveMainloopFwdSm90ILi2EN4cute5tupleIJNS5_1CILi1EEES8_S8_EEENS6_IJNS7_ILi128EEENS7_ILi160EEESA_EEELi128ENS_12float_e4m3_tEfNS_4arch4Sm90ELb0ELb1ELb0ELb1ELb1ELb1ELb0ELb1ELb1ELb1ELb1ELb0EEENS1_21CollectiveEpilogueFwdINS6_IJSA_SA_SB_EEES9_NS_10bfloat16_tESF_Li256ELb1ELb1ELb1ELb1EEENS1_36VarlenDynamicPersistentTileSchedulerILi128ELi160ELi256ELi128ELb1ELb1ELb1ELb1ELb0ELb1EEEEEEEEEvNT_6ParamsE --------------------------
	.section	.text._ZN7cutlass13device_kernelIN5flash11enable_sm90INS1_16FlashAttnFwdSm90INS1_25CollectiveMainloopFwdSm90ILi2EN4cute5tupleIJNS5_1CILi1EEES8_S8_EEENS6_IJNS7_ILi128EEENS7_ILi160EEESA_EEELi128ENS_12float_e4m3_tEfNS_4arch4Sm90ELb0ELb1ELb0ELb1ELb1ELb1ELb0ELb1ELb1ELb1ELb1ELb0EEENS1_21CollectiveEpilogueFwdINS6_IJSA_SA_SB_EEES9_NS_10bfloat16_tESF_Li256ELb1ELb1ELb1ELb1EEENS1_36VarlenDynamicPersistentTileSchedulerILi128ELi160ELi256ELi128ELb1ELb1ELb1ELb1ELb0ELb1EEEEEEEEEvNT_6ParamsE,"ax",@progbits
	.align	128
.text._ZN7cutlass13device_kernelIN5flash11enable_sm90INS1_16FlashAttnFwdSm90INS1_25CollectiveMainloopFwdSm90ILi2EN4cute5tupleIJNS5_1CILi1EEES8_S8_EEENS6_IJNS7_ILi128EEENS7_ILi160EEESA_EEELi128ENS_12float_e4m3_tEfNS_4arch4Sm90ELb0ELb1ELb0ELb1ELb1ELb1ELb0ELb1ELb1ELb1ELb1ELb0EEENS1_21CollectiveEpilogueFwdINS6_IJSA_SA_SB_EEES9_NS_10bfloat16_tESF_Li256ELb1ELb1ELb1ELb1EEENS1_36VarlenDynamicPersistentTileSchedulerILi128ELi160ELi256ELi128ELb1ELb1ELb1ELb1ELb0ELb1EEEEEEEEEvNT_6ParamsE:
        .type           _ZN7cutlass13device_kernelIN5flash11enable_sm90INS1_16FlashAttnFwdSm90INS1_25CollectiveMainloopFwdSm90ILi2EN4cute5tupleIJNS5_1CILi1EEES8_S8_EEENS6_IJNS7_ILi128EEENS7_ILi160EEESA_EEELi128ENS_12float_e4m3_tEfNS_4arch4Sm90ELb0ELb1ELb0ELb1ELb1ELb1ELb0ELb1ELb1ELb1ELb1ELb0EEENS1_21CollectiveEpilogueFwdINS6_IJSA_SA_SB_EEES9_NS_10bfloat16_tESF_Li256ELb1ELb1ELb1ELb1EEENS1_36VarlenDynamicPersistentTileSchedulerILi128ELi160ELi256ELi128ELb1ELb1ELb1ELb1ELb0ELb1EEEEEEEEEvNT_6ParamsE,@function
        .size           _ZN7cutlass13device_kernelIN5flash11enable_sm90INS1_16FlashAttnFwdSm90INS1_25CollectiveMainloopFwdSm90ILi2EN4cute5tupleIJNS5_1CILi1EEES8_S8_EEENS6_IJNS7_ILi128EEENS7_ILi160EEESA_EEELi128ENS_12float_e4m3_tEfNS_4arch4Sm90ELb0ELb1ELb0ELb1ELb1ELb1ELb0ELb1ELb1ELb1ELb1ELb0EEENS1_21CollectiveEpilogueFwdINS6_IJSA_SA_SB_EEES9_NS_10bfloat16_tESF_Li256ELb1ELb1ELb1ELb1EEENS1_36VarlenDynamicPersistentTileSchedulerILi128ELi160ELi256ELi128ELb1ELb1ELb1ELb1ELb0ELb1EEEEEEEEEvNT_6ParamsE,(.L_x_14 - _ZN7cutlass13device_kernelIN5flash11enable_sm90INS1_16FlashAttnFwdSm90INS1_25CollectiveMainloopFwdSm90ILi2EN4cute5tupleIJNS5_1CILi1EEES8_S8_EEENS6_IJNS7_ILi128EEENS7_ILi160EEESA_EEELi128ENS_12float_e4m3_tEfNS_4arch4Sm90ELb0ELb1ELb0ELb1ELb1ELb1ELb0ELb1ELb1ELb1ELb1ELb0EEENS1_21CollectiveEpilogueFwdINS6_IJSA_SA_SB_EEES9_NS_10bfloat16_tESF_Li256ELb1ELb1ELb1ELb1EEENS1_36VarlenDynamicPersistentTileSchedulerILi128ELi160ELi256ELi128ELb1ELb1ELb1ELb1ELb0ELb1EEEEEEEEEvNT_6ParamsE)
        .other          _ZN7cutlass13device_kernelIN5flash11enable_sm90INS1_16FlashAttnFwdSm90INS1_25CollectiveMainloopFwdSm90ILi2EN4cute5tupleIJNS5_1CILi1EEES8_S8_EEENS6_IJNS7_ILi128EEENS7_ILi160EEESA_EEELi128ENS_12float_e4m3_tEfNS_4arch4Sm90ELb0ELb1ELb0ELb1ELb1ELb1ELb0ELb1ELb1ELb1ELb1ELb0EEENS1_21CollectiveEpilogueFwdINS6_IJSA_SA_SB_EEES9_NS_10bfloat16_tESF_Li256ELb1ELb1ELb1ELb1EEENS1_36VarlenDynamicPersistentTileSchedulerILi128ELi160ELi256ELi128ELb1ELb1ELb1ELb1ELb0ELb1EEEEEEEEEvNT_6ParamsE,@"STO_CUDA_ENTRY STV_DEFAULT"
_ZN7cutlass13device_kernelIN5flash11enable_sm90INS1_16FlashAttnFwdSm90INS1_25CollectiveMainloopFwdSm90ILi2EN4cute5tupleIJNS5_1CILi1EEES8_S8_EEENS6_IJNS7_ILi128EEENS7_ILi160EEESA_EEELi128ENS_12float_e4m3_tEfNS_4arch4Sm90ELb0ELb1ELb0ELb1ELb1ELb1ELb0ELb1ELb1ELb1ELb1ELb0EEENS1_21CollectiveEpilogueFwdINS6_IJSA_SA_SB_EEES9_NS_10bfloat16_tESF_Li256ELb1ELb1ELb1ELb1EEENS1_36VarlenDynamicPersistentTileSchedulerILi128ELi160ELi256ELi128ELb1ELb1ELb1ELb1ELb0ELb1EEEEEEEEEvNT_6ParamsE:
[----:B------:R-:W-:Y:S01]  /*0000*/  LDC R1, c[0x0][0x37c] ;  /* 0x0000df00ff017b82 */ /* 0x000fe20000000800 */
[----:B------:R-:W-:Y:S05]  /*0010*/  EXIT ;  /* 0x000000000000794d */ /* 0x000fea0003800000 */
.L_x_5:
        /* <DEDUP_REMOVED lines=14> */
.L_x_14:


//--------------------- .text._ZN7cutlass13device_kernelIN5flash11enable_sm90INS1_16FlashAttnFwdSm90INS1_25CollectiveMainloopFwdSm90ILi2EN4cute5tupleIJNS5_1CILi1EEES8_S8_EEENS6_IJNS7_ILi128EEENS7_ILi160EEESA_EEELi128ENS_12float_e4m3_tEfNS_4arch4Sm90ELb1ELb0ELb0ELb0ELb1ELb0ELb0ELb1ELb1ELb1ELb1ELb0EEENS1_21CollectiveEpilogueFwdINS6_IJSA_SA_SB_EEES9_NS_10bfloat16_tESF_Li256ELb0ELb1ELb1ELb1EEENS1_19SingleTileSchedulerILb0ELb1ELb1ELi128EEEEEEEEEvNT_6ParamsE --------------------------
	.section	.text._ZN7cutlass13device_kernelIN5flash11enable_sm90INS1_16FlashAttnFwdSm90INS1_25CollectiveMainloopFwdSm90ILi2EN4cute5tupleIJNS5_1CILi1EEES8_S8_EEENS6_IJNS7_ILi128EEENS7_ILi160EEESA_EEELi128ENS_12float_e4m3_tEfNS_4arch4Sm90ELb1ELb0ELb0ELb0ELb1ELb0ELb0ELb1ELb1ELb1ELb1ELb0EEENS1_21CollectiveEpilogueFwdINS6_IJSA_SA_SB_EEES9_NS_10bfloat16_tESF_Li256ELb0ELb1ELb1ELb1EEENS1_19SingleTileSchedulerILb0ELb1ELb1ELi128EEEEEEEEEvNT_6ParamsE,"ax",@progbits
	.align	128
.text._ZN7cutlass13device_kernelIN5flash11enable_sm90INS1_16FlashAttnFwdSm90INS1_25CollectiveMainloopFwdSm90ILi2EN4cute5tupleIJNS5_1CILi1EEES8_S8_EEENS6_IJNS7_ILi128EEENS7_ILi160EEESA_EEELi128ENS_12float_e4m3_tEfNS_4arch4Sm90ELb1ELb0ELb0ELb0ELb1ELb0ELb0ELb1ELb1ELb1ELb1ELb0EEENS1_21CollectiveEpilogueFwdINS6_IJSA_SA_SB_EEES9_NS_10bfloat16_tESF_Li256ELb0ELb1ELb1ELb1EEENS1_19SingleTileSchedulerILb0ELb1ELb1ELi128EEEEEEEEEvNT_6ParamsE:
        .type           _ZN7cutlass13device_kernelIN5flash11enable_sm90INS1_16FlashAttnFwdSm90INS1_25CollectiveMainloopFwdSm90ILi2EN4cute5tupleIJNS5_1CILi1EEES8_S8_EEENS6_IJNS7_ILi128EEENS7_ILi160EEESA_EEELi128ENS_12float_e4m3_tEfNS_4arch4Sm90ELb1ELb0ELb0ELb0ELb1ELb0ELb0ELb1ELb1ELb1ELb1ELb0EEENS1_21CollectiveEpilogueFwdINS6_IJSA_SA_SB_EEES9_NS_10bfloat16_tESF_Li256ELb0ELb1ELb1ELb1EEENS1_19SingleTileSchedulerILb0ELb1ELb1ELi128EEEEEEEEEvNT_6ParamsE,@function
        .size           _ZN7cutlass13device_kernelIN5flash11enable_sm90INS1_16FlashAttnFwdSm90INS1_25CollectiveMainloopFwdSm90ILi2EN4cute5tupleIJNS5_1CILi1EEES8_S8_EEENS6_IJNS7_ILi128EEENS7_ILi160EEESA_EEELi128ENS_12float_e4m3_tEfNS_4arch4Sm90ELb1ELb0ELb0ELb0ELb1ELb0ELb0ELb1ELb1ELb1ELb1ELb0EEENS1_21CollectiveEpilogueFwdINS6_IJSA_SA_SB_EEES9_NS_10bfloat16_tESF_Li256ELb0ELb1ELb1ELb1EEENS1_19SingleTileSchedulerILb0ELb1ELb1ELi128EEEEEEEEEvNT_6ParamsE,(.L_x_15 - _ZN7cutlass13device_kernelIN5flash11enable_sm90INS1_16FlashAttnFwdSm90INS1_25CollectiveMainloopFwdSm90ILi2EN4cute5tupleIJNS5_1CILi1EEES8_S8_EEENS6_IJNS7_ILi128EEENS7_ILi160EEESA_EEELi128ENS_12float_e4m3_tEfNS_4arch4Sm90ELb1ELb0ELb0ELb0ELb1ELb0ELb0ELb1ELb1ELb1ELb1ELb0EEENS1_21CollectiveEpilogueFwdINS6_IJSA_SA_SB_EEES9_NS_10bfloat16_tESF_Li256ELb0ELb1ELb1ELb1EEENS1_19SingleTileSchedulerILb0ELb1ELb1ELi128EEEEEEEEEvNT_6ParamsE)
        .other          _ZN7cutlass13device_kernelIN5flash11enable_sm90INS1_16FlashAttnFwdSm90INS1_25CollectiveMainloopFwdSm90ILi2EN4cute5tupleIJNS5_1CILi1EEES8_S8_EEENS6_IJNS7_ILi128EEENS7_ILi160EEESA_EEELi128ENS_12float_e4m3_tEfNS_4arch4Sm90ELb1ELb0ELb0ELb0ELb1ELb0ELb0ELb1ELb1ELb1ELb1ELb0EEENS1_21CollectiveEpilogueFwdINS6_IJSA_SA_SB_EEES9_NS_10bfloat16_tESF_Li256ELb0ELb1ELb1ELb1EEENS1_19SingleTileSchedulerILb0ELb1ELb1ELi128EEEEEEEEEvNT_6ParamsE,@"STO_CUDA_ENTRY STV_DEFAULT"
_ZN7cutlass13device_kernelIN5flash11enable_sm90INS1_16FlashAttnFwdSm90INS1_25CollectiveMainloopFwdSm90ILi2EN4cute5tupleIJNS5_1CILi1EEES8_S8_EEENS6_IJNS7_ILi128EEENS7_ILi160EEESA_EEELi128ENS_12float_e4m3_tEfNS_4arch4Sm90ELb1ELb0ELb0ELb0ELb1ELb0ELb0ELb1ELb1ELb1ELb1ELb0EEENS1_21CollectiveEpilogueFwdINS6_IJSA_SA_SB_EEES9_NS_10bfloat16_tESF_Li256ELb0ELb1ELb1ELb1EEENS1_19SingleTileSchedulerILb0ELb1ELb1ELi128EEEEEEEEEvNT_6ParamsE:
[----:B------:R-:W-:Y:S01]  /*0000*/  LDC R1, c[0x0][0x37c] ;  /* 0x0000df00ff017b82 */ /* 0x000fe20000000800 */
[----:B------:R-:W-:Y:S05]  /*0010*/  EXIT ;  /* 0x000000000000794d */ /* 0x000fea0003800000 */
.L_x_6:
        /* <DEDUP_REMOVED lines=14> */
.L_x_15:


//--------------------- .text._ZN7cutlass13device_kernelIN5flash11enable_sm90INS1_16FlashAttnFwdSm90INS1_25CollectiveMainloopFwdSm90ILi2EN4cute5tupleIJNS5_1CILi1EEES8_S8_EEENS6_IJNS7_ILi128EEENS7_ILi160EEESA_EEELi128ENS_12float_e4m3_tEfNS_4arch4Sm90ELb1ELb0ELb0ELb1ELb1ELb0ELb0ELb1ELb1ELb1ELb1ELb0EEENS1_21CollectiveEpilogueFwdINS6_IJSA_SA_SB_EEES9_NS_10bfloat16_tESF_Li256ELb1ELb1ELb1ELb1EEENS1_36VarlenDynamicPersistentTileSchedulerILi128ELi160ELi256ELi128ELb1ELb1ELb1ELb1ELb1ELb1EEEEEEEEEvNT_6ParamsE --------------------------
	.section	.text._ZN7cutlass13device_kernelIN5flash11enable_sm90INS1_16FlashAttnFwdSm90INS1_25CollectiveMainloopFwdSm90ILi2EN4cute5tupleIJNS5_1CILi1EEES8_S8_EEENS6_IJNS7_ILi128EEENS7_ILi160EEESA_EEELi128ENS_12float_e4m3_tEfNS_4arch4Sm90ELb1ELb0ELb0ELb1ELb1ELb0ELb0ELb1ELb1ELb1ELb1ELb0EEENS1_21CollectiveEpilogueFwdINS6_IJSA_SA_SB_EEES9_NS_10bfloat16_tESF_Li256ELb1ELb1ELb1ELb1EEENS1_36VarlenDynamicPersistentTileSchedulerILi128ELi160ELi256ELi128ELb1ELb1ELb1ELb1ELb1ELb1EEEEEEEEEvNT_6ParamsE,"ax",@progbits
	.align	128
.text._ZN7cutlass13device_kernelIN5flash11enable_sm90INS1_16FlashAttnFwdSm90INS1_25CollectiveMainloopFwdSm90ILi2EN4cute5tupleIJNS5_1CILi1EEES8_S8_EEENS6_IJNS7_ILi128EEENS7_ILi160EEESA_EEELi128ENS_12float_e4m3_tEfNS_4arch4Sm90ELb1ELb0ELb0ELb1ELb1ELb0ELb0ELb1ELb1ELb1ELb1ELb0EEENS1_21CollectiveEpilogueFwdINS6_IJSA_SA_SB_EEES9_NS_10bfloat16_tESF_Li256ELb1ELb1ELb1ELb1EEENS1_36VarlenDynamicPersistentTileSchedulerILi128ELi160ELi256ELi128ELb1ELb1ELb1ELb1ELb1ELb1EEEEEEEEEvNT_6ParamsE:
        .type           _ZN7cutlass13device_kernelIN5flash11enable_sm90INS1_16FlashAttnFwdSm90INS1_25CollectiveMainloopFwdSm90ILi2EN4cute5tupleIJNS5_1CILi1EEES8_S8_EEENS6_IJNS7_ILi128EEENS7_ILi160EEESA_EEELi128ENS_12float_e4m3_tEfNS_4arch4Sm90ELb1ELb0ELb0ELb1ELb1ELb0ELb0ELb1ELb1ELb1ELb1ELb0EEENS1_21CollectiveEpilogueFwdINS6_IJSA_SA_SB_EEES9_NS_10bfloat16_tESF_Li256ELb1ELb1ELb1ELb1EEENS1_36VarlenDynamicPersistentTileSchedulerILi128ELi160ELi256ELi128ELb1ELb1ELb1ELb1ELb1ELb1EEEEEEEEEvNT_6ParamsE,@function
        .size           _ZN7cutlass13device_kernelIN5flash11enable_sm90INS1_16FlashAttnFwdSm90INS1_25CollectiveMainloopFwdSm90ILi2EN4cute5tupleIJNS5_1CILi1EEES8_S8_EEENS6_IJNS7_ILi128EEENS7_ILi160EEESA_EEELi128ENS_12float_e4m3_tEfNS_4arch4Sm90ELb1ELb0ELb0ELb1ELb1ELb0ELb0ELb1ELb1ELb1ELb1ELb0EEENS1_21CollectiveEpilogueFwdINS6_IJSA_SA_SB_EEES9_NS_10bfloat16_tESF_Li256ELb1ELb1ELb1ELb1EEENS1_36VarlenDynamicPersistentTileSchedulerILi128ELi160ELi256ELi128ELb1ELb1ELb1ELb1ELb1ELb1EEEEEEEEEvNT_6ParamsE,(.L_x_16 - _ZN7cutlass13device_kernelIN5flash11enable_sm90INS1_16FlashAttnFwdSm90INS1_25CollectiveMainloopFwdSm90ILi2EN4cute5tupleIJNS5_1CILi1EEES8_S8_EEENS6_IJNS7_ILi128EEENS7_ILi160EEESA_EEELi128ENS_12float_e4m3_tEfNS_4arch4Sm90ELb1ELb0ELb0ELb1ELb1ELb0ELb0ELb1ELb1ELb1ELb1ELb0EEENS1_21CollectiveEpilogueFwdINS6_IJSA_SA_SB_EEES9_NS_10bfloat16_tESF_Li256ELb1ELb1ELb1ELb1EEENS1_36VarlenDynamicPersistentTileSchedulerILi128ELi160ELi256ELi128ELb1ELb1ELb1ELb1ELb1ELb1EEEEEEEEEvNT_6ParamsE)
        .other          _ZN7cutlass13device_kernelIN5flash11enable_sm90INS1_16FlashAttnFwdSm90INS1_25CollectiveMainloopFwdSm90ILi2EN4cute5tupleIJNS5_1CILi1EEES8_S8_EEENS6_IJNS7_ILi128EEENS7_ILi160EEESA_EEELi128ENS_12float_e4m3_tEfNS_4arch4Sm90ELb1ELb0ELb0ELb1ELb1ELb0ELb0ELb1ELb1ELb1ELb1ELb0EEENS1_21CollectiveEpilogueFwdINS6_IJSA_SA_SB_EEES9_NS_10bfloat16_tESF_Li256ELb1ELb1ELb1ELb1EEENS1_36VarlenDynamicPersistentTileSchedulerILi128ELi160ELi256ELi128ELb1ELb1ELb1ELb1ELb1ELb1EEEEEEEEEvNT_6ParamsE,@"STO_CUDA_ENTRY STV_DEFAULT"
_ZN7cutlass13device_kernelIN5flash11enable_sm90INS1_16FlashAttnFwdSm90INS1_25CollectiveMainloopFwdSm90ILi2EN4cute5tupleIJNS5_1CILi1EEES8_S8_EEENS6_IJNS7_ILi128EEENS7_ILi160EEESA_EEELi128ENS_12float_e4m3_tEfNS_4arch4Sm90ELb1ELb0ELb0ELb1ELb1ELb0ELb0ELb1ELb1ELb1ELb1ELb0EEENS1_21CollectiveEpilogueFwdINS6_IJSA_SA_SB_EEES9_NS_10bfloat16_tESF_Li256ELb1ELb1ELb1ELb1EEENS1_36VarlenDynamicPersistentTileSchedulerILi128ELi160ELi256ELi128ELb1ELb1ELb1ELb1ELb1ELb1EEEEEEEEEvNT_6ParamsE:
[----:B------:R-:W-:Y:S01]  /*0000*/  LDC R1, c[0x0][0x37c] ;  /* 0x0000df00ff017b82 */ /* 0x000fe20000000800 */
[----:B------:R-:W-:Y:S05]  /*0010*/  EXIT ;  /* 0x000000000000794d */ /* 0x000fea0003800000 */
.L_x_7:
        /* <DEDUP_REMOVED lines=14> */
.L_x_16:


//--------------------- .text._ZN7cutlass13device_kernelIN5flash11enable_sm90INS1_16FlashAttnFwdSm90INS1_25CollectiveMainloopFwdSm90ILi2EN4cute5tupleIJNS5_1CILi1EEES8_S8_EEENS6_IJNS7_ILi128EEENS7_ILi160EEESA_EEELi128ENS_12float_e4m3_tEfNS_4arch4Sm90ELb1ELb0ELb0ELb1ELb1ELb1ELb0ELb1ELb1ELb1ELb1ELb0EEENS1_21CollectiveEpilogueFwdINS6_IJSA_SA_SB_EEES9_NS_10bfloat16_tESF_Li256ELb1ELb1ELb1ELb1EEENS1_36VarlenDynamicPersistentTileSchedulerILi128ELi160ELi256ELi128ELb1ELb1ELb1ELb1ELb1ELb1EEEEEEEEEvNT_6ParamsE --------------------------
	.section	.text._ZN7cutlass13device_kernelIN5flash11enable_sm90INS1_16FlashAttnFwdSm90INS1_25CollectiveMainloopFwdSm90ILi2EN4cute5tupleIJNS5_1CILi1EEES8_S8_EEENS6_IJNS7_ILi128EEENS7_ILi160EEESA_EEELi128ENS_12float_e4m3_tEfNS_4arch4Sm90ELb1ELb0ELb0ELb1ELb1ELb1ELb0ELb1ELb1ELb1ELb1ELb0EEENS1_21CollectiveEpilogueFwdINS6_IJSA_SA_SB_EEES9_NS_10bfloat16_tESF_Li256ELb1ELb1ELb1ELb1EEENS1_36VarlenDynamicPersistentTileSchedulerILi128ELi160ELi256ELi128ELb1ELb1ELb1ELb1ELb1ELb1EEEEEEEEEvNT_6ParamsE,"ax",@progbits
	.align	128
.text._ZN7cutlass13device_kernelIN5flash11enable_sm90INS1_16FlashAttnFwdSm90INS1_25CollectiveMainloopFwdSm90ILi2EN4cute5tupleIJNS5_1CILi1EEES8_S8_EEENS6_IJNS7_ILi128EEENS7_ILi160EEESA_EEELi128ENS_12float_e4m3_tEfNS_4arch4Sm90ELb1ELb0ELb0ELb1ELb1ELb1ELb0ELb1ELb1ELb1ELb1ELb0EEENS1_21CollectiveEpilogueFwdINS6_IJSA_SA_SB_EEES9_NS_10bfloat16_tESF_Li256ELb1ELb1ELb1ELb1EEENS1_36VarlenDynamicPersistentTileSchedulerILi128ELi160ELi256ELi128ELb1ELb1ELb1ELb1ELb1ELb1EEEEEEEEEvNT_6ParamsE:
        .type           _ZN7cutlass13device_kernelIN5flash11enable_sm90INS1_16FlashAttnFwdSm90INS1_25CollectiveMainloopFwdSm90ILi2EN4cute5tupleIJNS5_1CILi1EEES8_S8_EEENS6_IJNS7_ILi128EEENS7_ILi160EEESA_EEELi128ENS_12float_e4m3_tEfNS_4arch4Sm90ELb1ELb0ELb0ELb1ELb1ELb1ELb0ELb1ELb1ELb1ELb1ELb0EEENS1_21CollectiveEpilogueFwdINS6_IJSA_SA_SB_EEES9_NS_10bfloat16_tESF_Li256ELb1ELb1ELb1ELb1EEENS1_36VarlenDynamicPersistentTileSchedulerILi128ELi160ELi256ELi128ELb1ELb1ELb1ELb1ELb1ELb1EEEEEEEEEvNT_6ParamsE,@function
        .size           _ZN7cutlass13device_kernelIN5flash11enable_sm90INS1_16FlashAttnFwdSm90INS1_25CollectiveMainloopFwdSm90ILi2EN4cute5tupleIJNS5_1CILi1EEES8_S8_EEENS6_IJNS7_ILi128EEENS7_ILi160EEESA_EEELi128ENS_12float_e4m3_tEfNS_4arch4Sm90ELb1ELb0ELb0ELb1ELb1ELb1ELb0ELb1ELb1ELb1ELb1ELb0EEENS1_21CollectiveEpilogueFwdINS6_IJSA_SA_SB_EEES9_NS_10bfloat16_tESF_Li256ELb1ELb1ELb1ELb1EEENS1_36VarlenDynamicPersistentTileSchedulerILi128ELi160ELi256ELi128ELb1ELb1ELb1ELb1ELb1ELb1EEEEEEEEEvNT_6ParamsE,(.L_x_17 - _ZN7cutlass13device_kernelIN5flash11enable_sm90INS1_16FlashAttnFwdSm90INS1_25CollectiveMainloopFwdSm90ILi2EN4cute5tupleIJNS5_1CILi1EEES8_S8_EEENS6_IJNS7_ILi128EEENS7_ILi160EEESA_EEELi128ENS_12float_e4m3_tEfNS_4arch4Sm90ELb1ELb0ELb0ELb1ELb1ELb1ELb0ELb1ELb1ELb1ELb1ELb0EEENS1_21CollectiveEpilogueFwdINS6_IJSA_SA_SB_EEES9_NS_10bfloat16_tESF_Li256ELb1ELb1ELb1ELb1EEENS1_36VarlenDynamicPersistentTileSchedulerILi128ELi160ELi256ELi128ELb1ELb1ELb1ELb1ELb1ELb1EEEEEEEEEvNT_6ParamsE)
        .other          _ZN7cutlass13device_kernelIN5flash11enable_sm90INS1_16FlashAttnFwdSm90INS1_25CollectiveMainloopFwdSm90ILi2EN4cute5tupleIJNS5_1CILi1EEES8_S8_EEENS6_IJNS7_ILi128EEENS7_ILi160EEESA_EEELi128ENS_12float_e4m3_tEfNS_4arch4Sm90ELb1ELb0ELb0ELb1ELb1ELb1ELb0ELb1ELb1ELb1ELb1ELb0EEENS1_21CollectiveEpilogueFwdINS6_IJSA_SA_SB_EEES9_NS_10bfloat16_tESF_Li256ELb1ELb1ELb1ELb1EEENS1_36VarlenDynamicPersistentTileSchedulerILi128ELi160ELi256ELi128ELb1ELb1ELb1ELb1ELb1ELb1EEEEEEEEEvNT_6ParamsE,@"STO_CUDA_ENTRY STV_DEFAULT"
_ZN7cutlass13device_kernelIN5flash11enable_sm90INS1_16FlashAttnFwdSm90INS1_25CollectiveMainloopFwdSm90ILi2EN4cute5tupleIJNS5_1CILi1EEES8_S8_EEENS6_IJNS7_ILi128EEENS7_ILi160EEESA_EEELi128ENS_12float_e4m3_tEfNS_4arch4Sm90ELb1ELb0ELb0ELb1ELb1ELb1ELb0ELb1ELb1ELb1ELb1ELb0EEENS1_21CollectiveEpilogueFwdINS6_IJSA_SA_SB_EEES9_NS_10bfloat16_tESF_Li256ELb1ELb1ELb1ELb1EEENS1_36VarlenDynamicPersistentTileSchedulerILi128ELi160ELi256ELi128ELb1ELb1ELb1ELb1ELb1ELb1EEEEEEEEEvNT_6ParamsE:
[----:B------:R-:W-:Y:S01]  /*0000*/  LDC R1, c[0x0][0x37c] ;  /* 0x0000df00ff017b82 */ /* 0x000fe20000000800 */
[----:B------:R-:W-:Y:S05]  /*0010*/  EXIT ;  /* 0x000000000000794d */ /* 0x000fea0003800000 */
.L_x_8:
        /* <DEDUP_REMOVED lines=14> */
.L_x_17:


//--------------------- .nv.shared.reserved.0     --------------------------
	.section	.nv.shared.reserved.0,"aw",@nobits
	.weak		__nv_reservedSMEM_offset_0_alias
	.size		__nv_reservedSMEM_offset_0_alias, 0, 64
	.other		__nv_reservedSMEM_offset_0_alias,@"STO_CUDA_RESERVED_SHARED STV_DEFAULT"
__nv_reservedSMEM_offset_0_alias:
	.zero		0
	.zero		64


//--------------------- .nv.global                --------------------------
	.section	.nv.global,"aw",@nobits
.nv.global:
	.type		_ZN78_INTERNAL_af524087_42_flash_fwd_hdim128_e4m3_paged_split_sm90_cu_744032ad_29614cute1_E,@object
	.size		_ZN78_INTERNAL_af524087_42_flash_fwd_hdim128_e4m3_paged_split_sm90_cu_744032ad_29614cute1_E,(_ZN78_INTERNAL_af524087_42_flash_fwd_hdim128_e4m3_paged_split_sm90_cu_744032ad_29614cuda3std3__45__cpo6cbeginE - _ZN78_INTERNAL_af524087_42_flash_fwd_hdim128_e4m3_paged_split_sm90_cu_744032ad_29614cute1_E)
_ZN78_INTERNAL_af524087_42_flash_fwd_hdim128_e4m3_paged_split_sm90_cu_744032ad_29614cute1_E:
	.zero		1
	.type		_ZN78_INTERNAL_af524087_42_flash_fwd_hdim128_e4m3_paged_split_sm90_cu_744032ad_29614cuda3std3__45__cpo6cbeginE,@object
	.size		_ZN78_INTERNAL_af524087_42_flash_fwd_hdim128_e4m3_paged_split_sm90_cu_744032ad_29614cuda3std3__45__cpo6cbeginE,(_ZN78_INTERNAL_af524087_42_flash_fwd_hdim128_e4m3_paged_split_sm90_cu_744032ad_29614cuda3std3__48in_placeE - _ZN78_INTERNAL_af524087_42_flash_fwd_hdim128_e4m3_paged_split_sm90_cu_744032ad_29614cuda3std3__45__cpo6cbeginE)
_ZN78_INTERNAL_af524087_42_flash_fwd_hdim128_e4m3_paged_split_sm90_cu_744032ad_29614cuda3std3__45__cpo6cbeginE:
	.zero		1
	.type		_ZN78_INTERNAL_af524087_42_flash_fwd_hdim128_e4m3_paged_split_sm90_cu_744032ad_29614cuda3std3__48in_placeE,@object
	.size		_ZN78_INTERNAL_af524087_42_flash_fwd_hdim128_e4m3_paged_split_sm90_cu_744032ad_29614cuda3std3__48in_placeE,(_ZN78_INTERNAL_af524087_42_flash_fwd_hdim128_e4m3_paged_split_sm90_cu_744032ad_29614cuda3std6ranges3__45__cpo9iter_moveE - _ZN78_INTERNAL_af524087_42_flash_fwd_hdim128_e4m3_paged_split_sm90_cu_744032ad_29614cuda3std3__48in_placeE)
_ZN78_INTERNAL_af524087_42_flash_fwd_hdim128_e4m3_paged_split_sm90_cu_744032ad_29614cuda3std3__48in_placeE:
	.zero		1
	.type		_ZN78_INTERNAL_af524087_42_flash_fwd_hdim128_e4m3_paged_split_sm90_cu_744032ad_29614cuda3std6ranges3__45__cpo9iter_moveE,@object
	.size		_ZN78_INTERNAL_af524087_42_flash_fwd_hdim128_e4m3_paged_split_sm90_cu_744032ad_29614cuda3std6ranges3__45__cpo9iter_moveE,(_ZN78_INTERNAL_af524087_42_flash_fwd_hdim128_e4m3_paged_split_sm90_cu_744032ad_29614cuda3std3__45__cpo5beginE - _ZN78_INTERNAL_af524087_42_flash_fwd_hdim128_e4m3_paged_split_sm90_cu_744032ad_29614cuda3std6ranges3__45__cpo9iter_moveE)
_ZN78_INTERNAL_af524087_42_flash_fwd_hdim128_e4m3_paged_split_sm90_cu_744032ad_29614cuda3std6ranges3__45__cpo9iter_moveE:
	.zero		1
	.type		_ZN78_INTERNAL_af524087_42_flash_fwd_hdim128_e4m3_paged_split_sm90_cu_744032ad_29614cuda3std3__45__cpo5beginE,@object
	.size		_ZN78_INTERNAL_af524087_42_flash_fwd_hdim128_e4m3_paged_split_sm90_cu_744032ad_29614cuda3std3__45__cpo5beginE,(_ZN78_INTERNAL_af524087_42_flash_fwd_hdim128_e4m3_paged_split_sm90_cu_744032ad_29614cuda3std3__480_GLOBAL__N__af524087_42_flash_fwd_hdim128_e4m3_paged_split_sm90_cu_744032ad_29616ignoreE - _ZN78_INTERNAL_af524087_42_flash_fwd_hdim128_e4m3_paged_split_sm90_cu_744032ad_29614cuda3std3__45__cpo5beginE)
_ZN78_INTERNAL_af524087_42_flash_fwd_hdim128_e4m3_paged_split_sm90_cu_744032ad_29614cuda3std3__45__cpo5beginE:
	.zero		1
	.type		_ZN78_INTERNAL_af524087_42_flash_fwd_hdim128_e4m3_paged_split_sm90_cu_744032ad_29614cuda3std3__480_GLOBAL__N__af524087_42_flash_fwd_hdim128_e4m3_paged_split_sm90_cu_744032ad_29616ignoreE,@object
	.size		_ZN78_INTERNAL_af524087_42_flash_fwd_hdim128_e4m3_paged_split_sm90_cu_744032ad_29614cuda3std3__480_GLOBAL__N__af524087_42_flash_fwd_hdim128_e4m3_paged_split_sm90_cu_744032ad_29616ignoreE,(_ZN78_INTERNAL_af524087_42_flash_fwd_hdim128_e4m3_paged_split_sm90_cu_744032ad_29614cute7productE - _ZN78_INTERNAL_af524087_42_flash_fwd_hdim128_e4m3_paged_split_sm90_cu_744032ad_29614cuda3std3__480_GLOBAL__N__af524087_42_flash_fwd_hdim128_e4m3_paged_split_sm90_cu_744032ad_29616ignoreE)
_ZN78_INTERNAL_af524087_42_flash_fwd_hdim128_e4m3_paged_split_sm90_cu_744032ad_29614cuda3std3__480_GLOBAL__N__af524087_42_flash_fwd_hdim128_e4m3_paged_split_sm90_cu_744032ad_29616ignoreE:
	.zero		1
	.type		_ZN78_INTERNAL_af524087_42_flash_fwd_hdim128_e4m3_paged_split_sm90_cu_744032ad_29614cute7productE,@object
	.size		_ZN78_INTERNAL_af524087_42_flash_fwd_hdim128_e4m3_paged_split_sm90_cu_744032ad_29614cute7productE,(_ZN78_INTERNAL_af524087_42_flash_fwd_hdim128_e4m3_paged_split_sm90_cu_744032ad_29614cuda3std3__45__cpo3endE - _ZN78_INTERNAL_af524087_42_flash_fwd_hdim128_e4m3_paged_split_sm90_cu_744032ad_29614cute7productE)
_ZN78_INTERNAL_af524087_42_flash_fwd_hdim128_e4m3_paged_split_sm90_cu_744032ad_29614cute7productE:
	.zero		1
	.type		_ZN78_INTERNAL_af524087_42_flash_fwd_hdim128_e4m3_paged_split_sm90_cu_744032ad_29614cuda3std3__45__cpo3endE,@object
	.size		_ZN78_INTERNAL_af524087_42_flash_fwd_hdim128_e4m3_paged_split_sm90_cu_744032ad_29614cuda3std3__45__cpo3endE,(_ZN78_INTERNAL_af524087_42_flash_fwd_hdim128_e4m3_paged_split_sm90_cu_744032ad_29614cuda3std3__419piecewise_constructE - _ZN78_INTERNAL_af524087_42_flash_fwd_hdim128_e4m3_paged_split_sm90_cu_744032ad_29614cuda3std3__45__cpo3endE)
_ZN78_INTERNAL_af524087_42_flash_fwd_hdim128_e4m3_paged_split_sm90_cu_744032ad_29614cuda3std3__45__cpo3endE:
	.zero		1
	.type		_ZN78_INTERNAL_af524087_42_flash_fwd_hdim128_e4m3_paged_split_sm90_cu_744032ad_29614cuda3std3__419piecewise_constructE,@object
	.size		_ZN78_INTERNAL_af524087_42_flash_fwd_hdim128_e4m3_paged_split_sm90_cu_744032ad_29614cuda3std3__419piecewise_constructE,(_ZN78_INTERNAL_af524087_42_flash_fwd_hdim128_e4m3_paged_split_sm90_cu_744032ad_29614cuda3std3__45__cpo4cendE - _ZN78_INTERNAL_af524087_42_flash_fwd_hdim128_e4m3_paged_split_sm90_cu_744032ad_29614cuda3std3__419piecewise_constructE)
_ZN78_INTERNAL_af524087_42_flash_fwd_hdim128_e4m3_paged_split_sm90_cu_744032ad_29614cuda3std3__419piecewise_constructE:
	.zero		1
	.type		_ZN78_INTERNAL_af524087_42_flash_fwd_hdim128_e4m3_paged_split_sm90_cu_744032ad_29614cuda3std3__45__cpo4cendE,@object
	.size		_ZN78_INTERNAL_af524087_42_flash_fwd_hdim128_e4m3_paged_split_sm90_cu_744032ad_29614cuda3std3__45__cpo4cendE,(_ZN78_INTERNAL_af524087_42_flash_fwd_hdim128_e4m3_paged_split_sm90_cu_744032ad_29614cuda3std6ranges3__45__cpo4swapE - _ZN78_INTERNAL_af524087_42_flash_fwd_hdim128_e4m3_paged_split_sm90_cu_744032ad_29614cuda3std3__45__cpo4cendE)
_ZN78_INTERNAL_af524087_42_flash_fwd_hdim128_e4m3_paged_split_sm90_cu_744032ad_29614cuda3std3__45__cpo4cendE:
	.zero		1
	.type		_ZN78_INTERNAL_af524087_42_flash_fwd_hdim128_e4m3_paged_split_sm90_cu_744032ad_29614cuda3std6ranges3__45__cpo4swapE,@object
	.size		_ZN78_INTERNAL_af524087_42_flash_fwd_hdim128_e4m3_paged_split_sm90_cu_744032ad_29614cuda3std6ranges3__45__cpo4swapE,(.L_7 - _ZN78_INTERNAL_af524087_42_flash_fwd_hdim128_e4m3_paged_split_sm90_cu_744032ad_29614cuda3std6ranges3__45__cpo4swapE)
_ZN78_INTERNAL_af524087_42_flash_fwd_hdim128_e4m3_paged_split_sm90_cu_744032ad_29614cuda3std6ranges3__45__cpo4swapE:
	.zero		1
.L_7:


//--------------------- .nv.constant0._ZN7cutlass13device_kernelIN5flash11enable_sm90INS1_16FlashAttnFwdSm90INS1_25CollectiveMainloopFwdSm90ILi2EN4cute5tupleIJNS5_1CILi1EEES8_S8_EEENS6_IJNS7_ILi128EEENS7_ILi160EEESA_EEELi128ENS_12float_e4m3_tEfNS_4arch4Sm90ELb0ELb0ELb0ELb0ELb1ELb0ELb0ELb1ELb1ELb1ELb1ELb0EEENS1_21CollectiveEpilogueFwdINS6_IJSA_SA_SB_EEES9_NS_10bfloat16_tESF_Li256ELb0ELb1ELb1ELb1EEENS1_19SingleTileSchedulerILb0ELb1ELb1ELi128EEEEEEEEEvNT_6ParamsE --------------------------
	.section	.nv.constant0._ZN7cutlass13device_kernelIN5flash11enable_sm90INS1_16FlashAttnFwdSm90INS1_25CollectiveMainloopFwdSm90ILi2EN4cute5tupleIJNS5_1CILi1EEES8_S8_EEENS6_IJNS7_ILi128EEENS7_ILi160EEESA_EEELi128ENS_12float_e4m3_tEfNS_4arch4Sm90ELb0ELb0ELb0ELb0ELb1ELb0ELb0ELb1ELb1ELb1ELb1ELb0EEENS1_21CollectiveEpilogueFwdINS6_IJSA_SA_SB_EEES9_NS_10bfloat16_tESF_Li256ELb0ELb1ELb1ELb1EEENS1_19SingleTileSchedulerILb0ELb1ELb1ELi128EEEEEEEEEvNT_6ParamsE,"a",@progbits
	.sectionflags	@""
	.align	4
.nv.constant0._ZN7cutlass13device_kernelIN5flash11enable_sm90INS1_16FlashAttnFwdSm90INS1_25CollectiveMainloopFwdSm90ILi2EN4cute5tupleIJNS5_1CILi1EEES8_S8_EEENS6_IJNS7_ILi128EEENS7_ILi160EEESA_EEELi128ENS_12float_e4m3_tEfNS_4arch4Sm90ELb0ELb0ELb0ELb0ELb1ELb0ELb0ELb1ELb1ELb1ELb1ELb0EEENS1_21CollectiveEpilogueFwdINS6_IJSA_SA_SB_EEES9_NS_10bfloat16_tESF_Li256ELb0ELb1ELb1ELb1EEENS1_19SingleTileSchedulerILb0ELb1ELb1ELi128EEEEEEEEEvNT_6ParamsE:
	.zero		3456


//--------------------- .nv.constant0._ZN7cutlass13device_kernelIN5flash11enable_sm90INS1_16FlashAttnFwdSm90INS1_25CollectiveMainloopFwdSm90ILi2EN4cute5tupleIJNS5_1CILi1EEES8_S8_EEENS6_IJNS7_ILi128EEENS7_ILi160EEESA_EEELi128ENS_12float_e4m3_tEfNS_4arch4Sm90ELb0ELb0ELb0ELb1ELb1ELb0ELb0ELb1ELb1ELb1ELb1ELb0EEENS1_21CollectiveEpilogueFwdINS6_IJSA_SA_SB_EEES9_NS_10bfloat16_tESF_Li256ELb1ELb1ELb1ELb1EEENS1_36VarlenDynamicPersistentTileSchedulerILi128ELi160ELi256ELi128ELb1ELb1ELb1ELb0ELb1ELb1EEEEEEEEEvNT_6ParamsE --------------------------
	.section	.nv.constant0._ZN7cutlass13device_kernelIN5flash11enable_sm90INS1_16FlashAttnFwdSm90INS1_25CollectiveMainloopFwdSm90ILi2EN4cute5tupleIJNS5_1CILi1EEES8_S8_EEENS6_IJNS7_ILi128EEENS7_ILi160EEESA_EEELi128ENS_12float_e4m3_tEfNS_4arch4Sm90ELb0ELb0ELb0ELb1ELb1ELb0ELb0ELb1ELb1ELb1ELb1ELb0EEENS1_21CollectiveEpilogueFwdINS6_IJSA_SA_SB_EEES9_NS_10bfloat16_tESF_Li256ELb1ELb1ELb1ELb1EEENS1_36VarlenDynamicPersistentTileSchedulerILi128ELi160ELi256ELi128ELb1ELb1ELb1ELb0ELb1ELb1EEEEEEEEEvNT_6ParamsE,"a",@progbits
	.sectionflags	@""
	.align	4
.nv.constant0._ZN7cutlass13device_kernelIN5flash11enable_sm90INS1_16FlashAttnFwdSm90INS1_25CollectiveMainloopFwdSm90ILi2EN4cute5tupleIJNS5_1CILi1EEES8_S8_EEENS6_IJNS7_ILi128EEENS7_ILi160EEESA_EEELi128ENS_12float_e4m3_tEfNS_4arch4Sm90ELb0ELb0ELb0ELb1ELb1ELb0ELb0ELb1ELb1ELb1ELb1ELb0EEENS1_21CollectiveEpilogueFwdINS6_IJSA_SA_SB_EEES9_NS_10bfloat16_tESF_Li256ELb1ELb1ELb1ELb1EEENS1_36VarlenDynamicPersistentTileSchedulerILi128ELi160ELi256ELi128ELb1ELb1ELb1ELb0ELb1ELb1EEEEEEEEEvNT_6ParamsE:
	.zero		3584


//--------------------- .nv.constant0._ZN7cutlass13device_kernelIN5flash11enable_sm90INS1_16FlashAttnFwdSm90INS1_25CollectiveMainloopFwdSm90ILi2EN4cute5tupleIJNS5_1CILi1EEES8_S8_EEENS6_IJNS7_ILi128EEENS7_ILi160EEESA_EEELi128ENS_12float_e4m3_tEfNS_4arch4Sm90ELb0ELb0ELb0ELb1ELb1ELb1ELb0ELb1ELb1ELb1ELb1ELb0EEENS1_21CollectiveEpilogueFwdINS6_IJSA_SA_SB_EEES9_NS_10bfloat16_tESF_Li256ELb1ELb1ELb1ELb1EEENS1_36VarlenDynamicPersistentTileSchedulerILi128ELi160ELi256ELi128ELb1ELb1ELb1ELb0ELb1ELb1EEEEEEEEEvNT_6ParamsE --------------------------
	.section	.nv.constant0._ZN7cutlass13device_kernelIN5flash11enable_sm90INS1_16FlashAttnFwdSm90INS1_25CollectiveMainloopFwdSm90ILi2EN4cute5tupleIJNS5_1CILi1EEES8_S8_EEENS6_IJNS7_ILi128EEENS7_ILi160EEESA_EEELi128ENS_12float_e4m3_tEfNS_4arch4Sm90ELb0ELb0ELb0ELb1ELb1ELb1ELb0ELb1ELb1ELb1ELb1ELb0EEENS1_21CollectiveEpilogueFwdINS6_IJSA_SA_SB_EEES9_NS_10bfloat16_tESF_Li256ELb1ELb1ELb1ELb1EEENS1_36VarlenDynamicPersistentTileSchedulerILi128ELi160ELi256ELi128ELb1ELb1ELb1ELb0ELb1ELb1EEEEEEEEEvNT_6ParamsE,"a",@progbits
	.sectionflags	@""
	.align	4
.nv.constant0._ZN7cutlass13device_kernelIN5flash11enable_sm90INS1_16FlashAttnFwdSm90INS1_25CollectiveMainloopFwdSm90ILi2EN4cute5tupleIJNS5_1CILi1EEES8_S8_EEENS6_IJNS7_ILi128EEENS7_ILi160EEESA_EEELi128ENS_12float_e4m3_tEfNS_4arch4Sm90ELb0ELb0ELb0ELb1ELb1ELb1ELb0ELb1ELb1ELb1ELb1ELb0EEENS1_21CollectiveEpilogueFwdINS6_IJSA_SA_SB_EEES9_NS_10bfloat16_tESF_Li256ELb1ELb1ELb1ELb1EEENS1_36VarlenDynamicPersistentTileSchedulerILi128ELi160ELi256ELi128ELb1ELb1ELb1ELb0ELb1ELb1EEEEEEEEEvNT_6ParamsE:
	.zero		3584


//--------------------- .nv.constant0._ZN7cutlass13device_kernelIN5flash11enable_sm90INS1_16FlashAttnFwdSm90INS1_25CollectiveMainloopFwdSm90ILi2EN4cute5tupleIJNS5_1CILi1EEES8_S8_EEENS6_IJNS7_ILi128EEENS7_ILi160EEESA_EEELi128ENS_12float_e4m3_tEfNS_4arch4Sm90ELb0ELb1ELb0ELb0ELb1ELb0ELb0ELb1ELb1ELb1ELb1ELb0EEENS1_21CollectiveEpilogueFwdINS6_IJSA_SA_SB_EEES9_NS_10bfloat16_tESF_Li256ELb0ELb1ELb1ELb1EEENS1_19SingleTileSchedulerILb0ELb1ELb1ELi128EEEEEEEEEvNT_6ParamsE --------------------------
	.section	.nv.constant0._ZN7cutlass13device_kernelIN5flash11enable_sm90INS1_16FlashAttnFwdSm90INS1_25CollectiveMainloopFwdSm90ILi2EN4cute5tupleIJNS5_1CILi1EEES8_S8_EEENS6_IJNS7_ILi128EEENS7_ILi160EEESA_EEELi128ENS_12float_e4m3_tEfNS_4arch4Sm90ELb0ELb1ELb0ELb0ELb1ELb0ELb0ELb1ELb1ELb1ELb1ELb0EEENS1_21CollectiveEpilogueFwdINS6_IJSA_SA_SB_EEES9_NS_10bfloat16_tESF_Li256ELb0ELb1ELb1ELb1EEENS1_19SingleTileSchedulerILb0ELb1ELb1ELi128EEEEEEEEEvNT_6ParamsE,"a",@progbits
	.sectionflags	@""
	.align	4
.nv.constant0._ZN7cutlass13device_kernelIN5flash11enable_sm90INS1_16FlashAttnFwdSm90INS1_25CollectiveMainloopFwdSm90ILi2EN4cute5tupleIJNS5_1CILi1EEES8_S8_EEENS6_IJNS7_ILi128EEENS7_ILi160EEESA_EEELi128ENS_12float_e4m3_tEfNS_4arch4Sm90ELb0ELb1ELb0ELb0ELb1ELb0ELb0ELb1ELb1ELb1ELb1ELb0EEENS1_21CollectiveEpilogueFwdINS6_IJSA_SA_SB_EEES9_NS_10bfloat16_tESF_Li256ELb0ELb1ELb1ELb1EEENS1_19SingleTileSchedulerILb0ELb1ELb1ELi128EEEEEEEEEvNT_6ParamsE:
	.zero		3456


//--------------------- .nv.constant0._ZN7cutlass13device_kernelIN5flash11enable_sm90INS1_16FlashAttnFwdSm90INS1_25CollectiveMainloopFwdSm90ILi2EN4cute5tupleIJNS5_1CILi1EEES8_S8_EEENS6_IJNS7_ILi128EEENS7_ILi160EEESA_EEELi128ENS_12float_e4m3_tEfNS_4arch4Sm90ELb0ELb1ELb0ELb1ELb1ELb0ELb0ELb1ELb1ELb1ELb1ELb0EEENS1_21CollectiveEpilogueFwdINS6_IJSA_SA_SB_EEES9_NS_10bfloat16_tESF_Li256ELb1ELb1ELb1ELb1EEENS1_36VarlenDynamicPersistentTileSchedulerILi128ELi160ELi256ELi128ELb1ELb1ELb1ELb1ELb0ELb1EEEEEEEEEvNT_6ParamsE --------------------------
	.section	.nv.constant0._ZN7cutlass13device_kernelIN5flash11enable_sm90INS1_16FlashAttnFwdSm90INS1_25CollectiveMainloopFwdSm90ILi2EN4cute5tupleIJNS5_1CILi1EEES8_S8_EEENS6_IJNS7_ILi128EEENS7_ILi160EEESA_EEELi128ENS_12float_e4m3_tEfNS_4arch4Sm90ELb0ELb1ELb0ELb1ELb1ELb0ELb0ELb1ELb1ELb1ELb1ELb0EEENS1_21CollectiveEpilogueFwdINS6_IJSA_SA_SB_EEES9_NS_10bfloat16_tESF_Li256ELb1ELb1ELb1ELb1EEENS1_36VarlenDynamicPersistentTileSchedulerILi128ELi160ELi256ELi128ELb1ELb1ELb1ELb1ELb0ELb1EEEEEEEEEvNT_6ParamsE,"a",@progbits
	.sectionflags	@""
	.align	4
.nv.constant0._ZN7cutlass13device_kernelIN5flash11enable_sm90INS1_16FlashAttnFwdSm90INS1_25CollectiveMainloopFwdSm90ILi2EN4cute5tupleIJNS5_1CILi1EEES8_S8_EEENS6_IJNS7_ILi128EEENS7_ILi160EEESA_EEELi128ENS_12float_e4m3_tEfNS_4arch4Sm90ELb0ELb1ELb0ELb1ELb1ELb0ELb0ELb1ELb1ELb1ELb1ELb0EEENS1_21CollectiveEpilogueFwdINS6_IJSA_SA_SB_EEES9_NS_10bfloat16_tESF_Li256ELb1ELb1ELb1ELb1EEENS1_36VarlenDynamicPersistentTileSchedulerILi128ELi160ELi256ELi128ELb1ELb1ELb1ELb1ELb0ELb1EEEEEEEEEvNT_6ParamsE:
	.zero		3584


//--------------------- .nv.constant0._ZN7cutlass13device_kernelIN5flash11enable_sm90INS1_16FlashAttnFwdSm90INS1_25CollectiveMainloopFwdSm90ILi2EN4cute5tupleIJNS5_1CILi1EEES8_S8_EEENS6_IJNS7_ILi128EEENS7_ILi160EEESA_EEELi128ENS_12float_e4m3_tEfNS_4arch4Sm90ELb0ELb1ELb0ELb1ELb1ELb1ELb0ELb1ELb1ELb1ELb1ELb0EEENS1_21CollectiveEpilogueFwdINS6_IJSA_SA_SB_EEES9_NS_10bfloat16_tESF_Li256ELb1ELb1ELb1ELb1EEENS1_36VarlenDynamicPersistentTileSchedulerILi128ELi160ELi256ELi128ELb1ELb1ELb1ELb1ELb0ELb1EEEEEEEEEvNT_6ParamsE --------------------------
	.section	.nv.constant0._ZN7cutlass13device_kernelIN5flash11enable_sm90INS1_16FlashAttnFwdSm90INS1_25CollectiveMainloopFwdSm90ILi2EN4cute5tupleIJNS5_1CILi1EEES8_S8_EEENS6_IJNS7_ILi128EEENS7_ILi160EEESA_EEELi128ENS_12float_e4m3_tEfNS_4arch4Sm90ELb0ELb1ELb0ELb1ELb1ELb1ELb0ELb1ELb1ELb1ELb1ELb0EEENS1_21CollectiveEpilogueFwdINS6_IJSA_SA_SB_EEES9_NS_10bfloat16_tESF_Li256ELb1ELb1ELb1ELb1EEENS1_36VarlenDynamicPersistentTileSchedulerILi128ELi160ELi256ELi128ELb1ELb1ELb1ELb1ELb0ELb1EEEEEEEEEvNT_6ParamsE,"a",@progbits
	.sectionflags	@""
	.align	4
.nv.constant0._ZN7cutlass13device_kernelIN5flash11enable_sm90INS1_16FlashAttnFwdSm90INS1_25CollectiveMainloopFwdSm90ILi2EN4cute5tupleIJNS5_1CILi1EEES8_S8_EEENS6_IJNS7_ILi128EEENS7_ILi160EEESA_EEELi128ENS_12float_e4m3_tEfNS_4arch4Sm90ELb0ELb1ELb0ELb1ELb1ELb1ELb0ELb1ELb1ELb1ELb1ELb0EEENS1_21CollectiveEpilogueFwdINS6_IJSA_SA_SB_EEES9_NS_10bfloat16_tESF_Li256ELb1ELb1ELb1ELb1EEENS1_36VarlenDynamicPersistentTileSchedulerILi128ELi160ELi256ELi128ELb1ELb1ELb1ELb1ELb0ELb1EEEEEEEEEvNT_6ParamsE:
	.zero		3584


//--------------------- .nv.constant0._ZN7cutlass13device_kernelIN5flash11enable_sm90INS1_16FlashAttnFwdSm90INS1_25CollectiveMainloopFwdSm90ILi2EN4cute5tupleIJNS5_1CILi1EEES8_S8_EEENS6_IJNS7_ILi128EEENS7_ILi160EEESA_EEELi128ENS_12float_e4m3_tEfNS_4arch4Sm90ELb1ELb0ELb0ELb0ELb1ELb0ELb0ELb1ELb1ELb1ELb1ELb0EEENS1_21CollectiveEpilogueFwdINS6_IJSA_SA_SB_EEES9_NS_10bfloat16_tESF_Li256ELb0ELb1ELb1ELb1EEENS1_19SingleTileSchedulerILb0ELb1ELb1ELi128EEEEEEEEEvNT_6ParamsE --------------------------
	.section	.nv.constant0._ZN7cutlass13device_kernelIN5flash11enable_sm90INS1_16FlashAttnFwdSm90INS1_25CollectiveMainloopFwdSm90ILi2EN4cute5tupleIJNS5_1CILi1EEES8_S8_EEENS6_IJNS7_ILi128EEENS7_ILi160EEESA_EEELi128ENS_12float_e4m3_tEfNS_4arch4Sm90ELb1ELb0ELb0ELb0ELb1ELb0ELb0ELb1ELb1ELb1ELb1ELb0EEENS1_21CollectiveEpilogueFwdINS6_IJSA_SA_SB_EEES9_NS_10bfloat16_tESF_Li256ELb0ELb1ELb1ELb1EEENS1_19SingleTileSchedulerILb0ELb1ELb1ELi128EEEEEEEEEvNT_6ParamsE,"a",@progbits
	.sectionflags	@""
	.align	4
.nv.constant0._ZN7cutlass13device_kernelIN5flash11enable_sm90INS1_16FlashAttnFwdSm90INS1_25CollectiveMainloopFwdSm90ILi2EN4cute5tupleIJNS5_1CILi1EEES8_S8_EEENS6_IJNS7_ILi128EEENS7_ILi160EEESA_EEELi128ENS_12float_e4m3_tEfNS_4arch4Sm90ELb1ELb0ELb0ELb0ELb1ELb0ELb0ELb1ELb1ELb1ELb1ELb0EEENS1_21CollectiveEpilogueFwdINS6_IJSA_SA_SB_EEES9_NS_10bfloat16_tESF_Li256ELb0ELb1ELb1ELb1EEENS1_19SingleTileSchedulerILb0ELb1ELb1ELi128EEEEEEEEEvNT_6ParamsE:
	.zero		3456


//--------------------- .nv.constant0._ZN7cutlass13device_kernelIN5flash11enable_sm90INS1_16FlashAttnFwdSm90INS1_25CollectiveMainloopFwdSm90ILi2EN4cute5tupleIJNS5_1CILi1EEES8_S8_EEENS6_IJNS7_ILi128EEENS7_ILi160EEESA_EEELi128ENS_12float_e4m3_tEfNS_4arch4Sm90ELb1ELb0ELb0ELb1ELb1ELb0ELb0ELb1ELb1ELb1ELb1ELb0EEENS1_21CollectiveEpilogueFwdINS6_IJSA_SA_SB_EEES9_NS_10bfloat16_tESF_Li256ELb1ELb1ELb1ELb1EEENS1_36VarlenDynamicPersistentTileSchedulerILi128ELi160ELi256ELi128ELb1ELb1ELb1ELb1ELb1ELb1EEEEEEEEEvNT_6ParamsE --------------------------
	.section	.nv.constant0._ZN7cutlass13device_kernelIN5flash11enable_sm90INS1_16FlashAttnFwdSm90INS1_25CollectiveMainloopFwdSm90ILi2EN4cute5tupleIJNS5_1CILi1EEES8_S8_EEENS6_IJNS7_ILi128EEENS7_ILi160EEESA_EEELi128ENS_12float_e4m3_tEfNS_4arch4Sm90ELb1ELb0ELb0ELb1ELb1ELb0ELb0ELb1ELb1ELb1ELb1ELb0EEENS1_21CollectiveEpilogueFwdINS6_IJSA_SA_SB_EEES9_NS_10bfloat16_tESF_Li256ELb1ELb1ELb1ELb1EEENS1_36VarlenDynamicPersistentTileSchedulerILi128ELi160ELi256ELi128ELb1ELb1ELb1ELb1ELb1ELb1EEEEEEEEEvNT_6ParamsE,"a",@progbits
	.sectionflags	@""
	.align	4
.nv.constant0._ZN7cutlass13device_kernelIN5flash11enable_sm90INS1_16FlashAttnFwdSm90INS1_25CollectiveMainloopFwdSm90ILi2EN4cute5tupleIJNS5_1CILi1EEES8_S8_EEENS6_IJNS7_ILi128EEENS7_ILi160EEESA_EEELi128ENS_12float_e4m3_tEfNS_4arch4Sm90ELb1ELb0ELb0ELb1ELb1ELb0ELb0ELb1ELb1ELb1ELb1ELb0EEENS1_21CollectiveEpilogueFwdINS6_IJSA_SA_SB_EEES9_NS_10bfloat16_tESF_Li256ELb1ELb1ELb1ELb1EEENS1_36VarlenDynamicPersistentTileSchedulerILi128ELi160ELi256ELi128ELb1ELb1ELb1ELb1ELb1ELb1EEEEEEEEEvNT_6ParamsE:
	.zero		3584


//--------------------- .nv.constant0._ZN7cutlass13device_kernelIN5flash11enable_sm90INS1_16FlashAttnFwdSm90INS1_25CollectiveMainloopFwdSm90ILi2EN4cute5tupleIJNS5_1CILi1EEES8_S8_EEENS6_IJNS7_ILi128EEENS7_ILi160EEESA_EEELi128ENS_12float_e4m3_tEfNS_4arch4Sm90ELb1ELb0ELb0ELb1ELb1ELb1ELb0ELb1ELb1ELb1ELb1ELb0EEENS1_21CollectiveEpilogueFwdINS6_IJSA_SA_SB_EEES9_NS_10bfloat16_tESF_Li256ELb1ELb1ELb1ELb1EEENS1_36VarlenDynamicPersistentTileSchedulerILi128ELi160ELi256ELi128ELb1ELb1ELb1ELb1ELb1ELb1EEEEEEEEEvNT_6ParamsE --------------------------
	.section	.nv.constant0._ZN7cutlass13device_kernelIN5flash11enable_sm90INS1_16FlashAttnFwdSm90INS1_25CollectiveMainloopFwdSm90ILi2EN4cute5tupleIJNS5_1CILi1EEES8_S8_EEENS6_IJNS7_ILi128EEENS7_ILi160EEESA_EEELi128ENS_12float_e4m3_tEfNS_4arch4Sm90ELb1ELb0ELb0ELb1ELb1ELb1ELb0ELb1ELb1ELb1ELb1ELb0EEENS1_21CollectiveEpilogueFwdINS6_IJSA_SA_SB_EEES9_NS_10bfloat16_tESF_Li256ELb1ELb1ELb1ELb1EEENS1_36VarlenDynamicPersistentTileSchedulerILi128ELi160ELi256ELi128ELb1ELb1ELb1ELb1ELb1ELb1EEEEEEEEEvNT_6ParamsE,"a",@progbits
	.sectionflags	@""
	.align	4
.nv.constant0._ZN7cutlass13device_kernelIN5flash11enable_sm90INS1_16FlashAttnFwdSm90INS1_25CollectiveMainloopFwdSm90ILi2EN4cute5tupleIJNS5_1CILi1EEES8_S8_EEENS6_IJNS7_ILi128EEENS7_ILi160EEESA_EEELi128ENS_12float_e4m3_tEfNS_4arch4Sm90ELb1ELb0ELb0ELb1ELb1ELb1ELb0ELb1ELb1ELb1ELb1ELb0EEENS1_21CollectiveEpilogueFwdINS6_IJSA_SA_SB_EEES9_NS_10bfloat16_tESF_Li256ELb1ELb1ELb1ELb1EEENS1_36VarlenDynamicPersistentTileSchedulerILi128ELi160ELi256ELi128ELb1ELb1ELb1ELb1ELb1ELb1EEEEEEEEEvNT_6ParamsE:
	.zero		3584


//--------------------- SYMBOLS --------------------------

	.type		.nv.reservedSmem.offset0,@object
	.size		.nv.reservedSmem.offset0,0x4
